//
// Generated by NVIDIA NVVM Compiler
//
// Compiler Build ID: CL-36424714
// Cuda compilation tools, release 13.0, V13.0.88
// Based on NVVM 20.0.0
//

.version 9.0
.target sm_100
.address_size 64

	// .globl	my_kernel_kernel0
// _ZZ17my_kernel_kernel0E18PaddedInput_shared has been demoted
// _ZZ17my_kernel_kernel0E18placeholder_shared has been demoted

.visible .entry my_kernel_kernel0(
	.param .u64 .ptr .align 1 my_kernel_kernel0_param_0,
	.param .u64 .ptr .align 1 my_kernel_kernel0_param_1,
	.param .u64 .ptr .align 1 my_kernel_kernel0_param_2
)
{
	.local .align 16 .b8 	__local_depot0[1200];
	.reg .b64 	%SP;
	.reg .b64 	%SPL;
	.reg .pred 	%p<14>;
	.reg .b16 	%rs<28>;
	.reg .b32 	%r<118>;
	.reg .b32 	%f<311>;
	.reg .b64 	%rd<30>;
	// demoted variable
	.shared .align 4 .b8 _ZZ17my_kernel_kernel0E18PaddedInput_shared[9600];
	// demoted variable
	.shared .align 4 .b8 _ZZ17my_kernel_kernel0E18placeholder_shared[256];
	mov.u64 	%SPL, __local_depot0;
	add.u64 	%rd1, %SPL, 0;
	mov.f32 	%f5, 0f00000000;
	st.local.v4.f32 	[%rd1], {%f5, %f5, %f5, %f5};
	st.local.v4.f32 	[%rd1+400], {%f5, %f5, %f5, %f5};
	st.local.v4.f32 	[%rd1+800], {%f5, %f5, %f5, %f5};
	st.local.v4.f32 	[%rd1+240], {%f5, %f5, %f5, %f5};
	st.local.v4.f32 	[%rd1+640], {%f5, %f5, %f5, %f5};
	st.local.v4.f32 	[%rd1+1040], {%f5, %f5, %f5, %f5};
	st.local.v4.f32 	[%rd1+80], {%f5, %f5, %f5, %f5};
	st.local.v4.f32 	[%rd1+480], {%f5, %f5, %f5, %f5};
	st.local.v4.f32 	[%rd1+880], {%f5, %f5, %f5, %f5};
	st.local.v4.f32 	[%rd1+320], {%f5, %f5, %f5, %f5};
	st.local.v4.f32 	[%rd1+720], {%f5, %f5, %f5, %f5};
	st.local.v4.f32 	[%rd1+1120], {%f5, %f5, %f5, %f5};
	st.local.v4.f32 	[%rd1+160], {%f5, %f5, %f5, %f5};
	st.local.v4.f32 	[%rd1+560], {%f5, %f5, %f5, %f5};
	st.local.v4.f32 	[%rd1+960], {%f5, %f5, %f5, %f5};
	st.local.v4.f32 	[%rd1+208], {%f5, %f5, %f5, %f5};
	st.local.v4.f32 	[%rd1+608], {%f5, %f5, %f5, %f5};
	st.local.v4.f32 	[%rd1+1008], {%f5, %f5, %f5, %f5};
	st.local.v4.f32 	[%rd1+48], {%f5, %f5, %f5, %f5};
	st.local.v4.f32 	[%rd1+448], {%f5, %f5, %f5, %f5};
	st.local.v4.f32 	[%rd1+848], {%f5, %f5, %f5, %f5};
	st.local.v4.f32 	[%rd1+288], {%f5, %f5, %f5, %f5};
	st.local.v4.f32 	[%rd1+688], {%f5, %f5, %f5, %f5};
	st.local.v4.f32 	[%rd1+1088], {%f5, %f5, %f5, %f5};
	st.local.v4.f32 	[%rd1+128], {%f5, %f5, %f5, %f5};
	st.local.v4.f32 	[%rd1+528], {%f5, %f5, %f5, %f5};
	st.local.v4.f32 	[%rd1+928], {%f5, %f5, %f5, %f5};
	st.local.v4.f32 	[%rd1+368], {%f5, %f5, %f5, %f5};
	st.local.v4.f32 	[%rd1+768], {%f5, %f5, %f5, %f5};
	st.local.v4.f32 	[%rd1+1168], {%f5, %f5, %f5, %f5};
	st.local.v4.f32 	[%rd1+16], {%f5, %f5, %f5, %f5};
	st.local.v4.f32 	[%rd1+416], {%f5, %f5, %f5, %f5};
	st.local.v4.f32 	[%rd1+816], {%f5, %f5, %f5, %f5};
	st.local.v4.f32 	[%rd1+256], {%f5, %f5, %f5, %f5};
	st.local.v4.f32 	[%rd1+656], {%f5, %f5, %f5, %f5};
	st.local.v4.f32 	[%rd1+1056], {%f5, %f5, %f5, %f5};
	st.local.v4.f32 	[%rd1+96], {%f5, %f5, %f5, %f5};
	st.local.v4.f32 	[%rd1+496], {%f5, %f5, %f5, %f5};
	st.local.v4.f32 	[%rd1+896], {%f5, %f5, %f5, %f5};
	st.local.v4.f32 	[%rd1+336], {%f5, %f5, %f5, %f5};
	st.local.v4.f32 	[%rd1+736], {%f5, %f5, %f5, %f5};
	st.local.v4.f32 	[%rd1+1136], {%f5, %f5, %f5, %f5};
	st.local.v4.f32 	[%rd1+176], {%f5, %f5, %f5, %f5};
	st.local.v4.f32 	[%rd1+576], {%f5, %f5, %f5, %f5};
	st.local.v4.f32 	[%rd1+976], {%f5, %f5, %f5, %f5};
	st.local.v4.f32 	[%rd1+32], {%f5, %f5, %f5, %f5};
	st.local.v4.f32 	[%rd1+224], {%f5, %f5, %f5, %f5};
	st.local.v4.f32 	[%rd1+432], {%f5, %f5, %f5, %f5};
	st.local.v4.f32 	[%rd1+624], {%f5, %f5, %f5, %f5};
	st.local.v4.f32 	[%rd1+832], {%f5, %f5, %f5, %f5};
	st.local.v4.f32 	[%rd1+1024], {%f5, %f5, %f5, %f5};
	st.local.v4.f32 	[%rd1+64], {%f5, %f5, %f5, %f5};
	st.local.v4.f32 	[%rd1+272], {%f5, %f5, %f5, %f5};
	st.local.v4.f32 	[%rd1+464], {%f5, %f5, %f5, %f5};
	st.local.v4.f32 	[%rd1+672], {%f5, %f5, %f5, %f5};
	st.local.v4.f32 	[%rd1+864], {%f5, %f5, %f5, %f5};
	st.local.v4.f32 	[%rd1+1072], {%f5, %f5, %f5, %f5};
	st.local.v4.f32 	[%rd1+112], {%f5, %f5, %f5, %f5};
	st.local.v4.f32 	[%rd1+304], {%f5, %f5, %f5, %f5};
	st.local.v4.f32 	[%rd1+512], {%f5, %f5, %f5, %f5};
	st.local.v4.f32 	[%rd1+704], {%f5, %f5, %f5, %f5};
	st.local.v4.f32 	[%rd1+912], {%f5, %f5, %f5, %f5};
	st.local.v4.f32 	[%rd1+1104], {%f5, %f5, %f5, %f5};
	st.local.v4.f32 	[%rd1+144], {%f5, %f5, %f5, %f5};
	st.local.v4.f32 	[%rd1+352], {%f5, %f5, %f5, %f5};
	st.local.v4.f32 	[%rd1+544], {%f5, %f5, %f5, %f5};
	st.local.v4.f32 	[%rd1+752], {%f5, %f5, %f5, %f5};
	st.local.v4.f32 	[%rd1+944], {%f5, %f5, %f5, %f5};
	st.local.v4.f32 	[%rd1+1152], {%f5, %f5, %f5, %f5};
	st.local.v4.f32 	[%rd1+192], {%f5, %f5, %f5, %f5};
	st.local.v4.f32 	[%rd1+384], {%f5, %f5, %f5, %f5};
	st.local.v4.f32 	[%rd1+592], {%f5, %f5, %f5, %f5};
	st.local.v4.f32 	[%rd1+784], {%f5, %f5, %f5, %f5};
	st.local.v4.f32 	[%rd1+992], {%f5, %f5, %f5, %f5};
	st.local.v4.f32 	[%rd1+1184], {%f5, %f5, %f5, %f5};
	mov.u32 	%r26, %ctaid.x;
	mul.hi.u32 	%r27, %r26, 715827883;
	shr.u32 	%r1, %r27, 1;
	mul.lo.s32 	%r28, %r1, 12;
	sub.s32 	%r29, %r26, %r28;
	shr.u32 	%r2, %r29, 2;
	mov.b32 	%r113, 0;
	mul.lo.s32 	%r32, %r1, 921600;
	mov.u32 	%r4, %tid.x;
$L__BB0_1:
	bar.sync 	0;
	shl.b32 	%r31, %r113, 1;
	and.b32  	%r33, %r4, 1;
	or.b32  	%r34, %r32, %r33;
	mad.lo.s32 	%r35, %r2, 5120, %r34;
	add.s32 	%r5, %r35, %r31;
	mov.b32 	%r114, 0;
$L__BB0_2:
	ld.param.u64 	%rd26, [my_kernel_kernel0_param_0];
	cvta.to.global.u64 	%rd2, %rd26;
	shl.b32 	%r36, %r114, 6;
	shr.u32 	%r37, %r4, 1;
	add.s32 	%r7, %r36, %r37;
	setp.gt.u32 	%p1, %r7, 1199;
	@%p1 bra 	$L__BB0_5;
	shl.b32 	%r38, %r114, 7;
	add.s32 	%r8, %r38, %r4;
	setp.gt.u32 	%p2, %r8, 2399;
	@%p2 bra 	$L__BB0_5;
	cvt.u16.u32 	%rs1, %r7;
	mul.hi.u16 	%rs2, %rs1, -13107;
	shr.u16 	%rs3, %rs2, 4;
	mul.wide.u16 	%r39, %rs3, 15360;
	mul.lo.s16 	%rs4, %rs3, 20;
	sub.s16 	%rs5, %rs1, %rs4;
	shl.b16 	%rs6, %rs5, 8;
	cvt.u32.u16 	%r40, %rs6;
	add.s32 	%r41, %r5, %r39;
	add.s32 	%r42, %r41, %r40;
	mul.wide.u32 	%rd11, %r42, 4;
	add.s64 	%rd12, %rd2, %rd11;
	ld.global.nc.f32 	%f6, [%rd12];
	shl.b32 	%r43, %r8, 2;
	mov.u32 	%r44, _ZZ17my_kernel_kernel0E18PaddedInput_shared;
	add.s32 	%r45, %r44, %r43;
	st.shared.f32 	[%r45], %f6;
$L__BB0_5:
	setp.gt.u32 	%p3, %r7, 1135;
	@%p3 bra 	$L__BB0_8;
	shl.b32 	%r46, %r114, 7;
	add.s32 	%r47, %r46, %r4;
	add.s32 	%r9, %r47, 128;
	setp.gt.u32 	%p4, %r9, 2399;
	@%p4 bra 	$L__BB0_8;
	cvt.u16.u32 	%rs7, %r7;
	add.s16 	%rs8, %rs7, 64;
	mul.hi.u16 	%rs9, %rs8, -13107;
	shr.u16 	%rs10, %rs9, 4;
	mul.wide.u16 	%r48, %rs10, 15360;
	mul.lo.s16 	%rs11, %rs10, 20;
	sub.s16 	%rs12, %rs8, %rs11;
	shl.b16 	%rs13, %rs12, 8;
	cvt.u32.u16 	%r49, %rs13;
	add.s32 	%r50, %r5, %r48;
	add.s32 	%r51, %r50, %r49;
	mul.wide.u32 	%rd13, %r51, 4;
	add.s64 	%rd14, %rd2, %rd13;
	ld.global.nc.f32 	%f7, [%rd14];
	shl.b32 	%r52, %r9, 2;
	mov.u32 	%r53, _ZZ17my_kernel_kernel0E18PaddedInput_shared;
	add.s32 	%r54, %r53, %r52;
	st.shared.f32 	[%r54], %f7;
$L__BB0_8:
	setp.gt.u32 	%p5, %r7, 1071;
	@%p5 bra 	$L__BB0_11;
	shl.b32 	%r55, %r114, 7;
	add.s32 	%r56, %r55, %r4;
	add.s32 	%r10, %r56, 256;
	setp.gt.u32 	%p6, %r10, 2399;
	@%p6 bra 	$L__BB0_11;
	cvt.u16.u32 	%rs14, %r7;
	add.s16 	%rs15, %rs14, 128;
	mul.hi.u16 	%rs16, %rs15, -13107;
	shr.u16 	%rs17, %rs16, 4;
	mul.wide.u16 	%r57, %rs17, 15360;
	mul.lo.s16 	%rs18, %rs17, 20;
	sub.s16 	%rs19, %rs15, %rs18;
	shl.b16 	%rs20, %rs19, 8;
	cvt.u32.u16 	%r58, %rs20;
	add.s32 	%r59, %r5, %r57;
	add.s32 	%r60, %r59, %r58;
	mul.wide.u32 	%rd15, %r60, 4;
	add.s64 	%rd16, %rd2, %rd15;
	ld.global.nc.f32 	%f8, [%rd16];
	shl.b32 	%r61, %r10, 2;
	mov.u32 	%r62, _ZZ17my_kernel_kernel0E18PaddedInput_shared;
	add.s32 	%r63, %r62, %r61;
	st.shared.f32 	[%r63], %f8;
$L__BB0_11:
	add.s32 	%r11, %r114, 3;
	setp.eq.s32 	%p7, %r11, 19;
	@%p7 bra 	$L__BB0_16;
	setp.gt.u32 	%p8, %r7, 1007;
	@%p8 bra 	$L__BB0_15;
	shl.b32 	%r64, %r11, 7;
	add.s32 	%r12, %r64, %r4;
	setp.gt.u32 	%p9, %r12, 2399;
	@%p9 bra 	$L__BB0_15;
	cvt.u16.u32 	%rs21, %r7;
	add.s16 	%rs22, %rs21, 192;
	mul.hi.u16 	%rs23, %rs22, -13107;
	shr.u16 	%rs24, %rs23, 4;
	mul.wide.u16 	%r65, %rs24, 15360;
	mul.lo.s16 	%rs25, %rs24, 20;
	sub.s16 	%rs26, %rs22, %rs25;
	shl.b16 	%rs27, %rs26, 8;
	cvt.u32.u16 	%r66, %rs27;
	add.s32 	%r67, %r5, %r65;
	add.s32 	%r68, %r67, %r66;
	mul.wide.u32 	%rd17, %r68, 4;
	add.s64 	%rd18, %rd2, %rd17;
	ld.global.nc.f32 	%f9, [%rd18];
	shl.b32 	%r69, %r12, 2;
	mov.u32 	%r70, _ZZ17my_kernel_kernel0E18PaddedInput_shared;
	add.s32 	%r71, %r70, %r69;
	st.shared.f32 	[%r71], %f9;
$L__BB0_15:
	add.s32 	%r114, %r114, 4;
	bra.uni 	$L__BB0_2;
$L__BB0_16:
	setp.gt.u32 	%p10, %r4, 63;
	@%p10 bra 	$L__BB0_18;
	ld.param.u64 	%rd27, [my_kernel_kernel0_param_1];
	shl.b32 	%r72, %r113, 8;
	shl.b32 	%r73, %r4, 2;
	and.b32  	%r74, %r73, 128;
	and.b32  	%r75, %r4, 31;
	or.b32  	%r76, %r74, %r75;
	mov.u32 	%r77, %ctaid.x;
	shl.b32 	%r78, %r77, 5;
	and.b32  	%r79, %r78, 96;
	or.b32  	%r80, %r76, %r79;
	or.b32  	%r81, %r80, %r72;
	cvta.to.global.u64 	%rd19, %rd27;
	mul.wide.u32 	%rd20, %r81, 4;
	add.s64 	%rd21, %rd19, %rd20;
	ld.global.nc.f32 	%f10, [%rd21];
	mov.u32 	%r82, _ZZ17my_kernel_kernel0E18placeholder_shared;
	add.s32 	%r83, %r82, %r73;
	st.shared.f32 	[%r83], %f10;
$L__BB0_18:
	bar.sync 	0;
	shl.b32 	%r85, %r4, 3;
	and.b32  	%r86, %r85, 120;
	mov.u32 	%r87, _ZZ17my_kernel_kernel0E18placeholder_shared;
	add.s32 	%r88, %r87, %r86;
	ld.shared.f32 	%f1, [%r88];
	ld.shared.f32 	%f2, [%r88+4];
	ld.shared.f32 	%f3, [%r88+128];
	ld.shared.f32 	%f4, [%r88+132];
	mov.b32 	%r115, 0;
$L__BB0_19:
	shl.b32 	%r89, %r115, 1;
	mov.u32 	%r15, %tid.x;
	shr.u32 	%r90, %r15, 4;
	and.b32  	%r16, %r90, 3;
	shr.u32 	%r17, %r15, 6;
	mul.lo.s32 	%r91, %r17, 200;
	mad.lo.s32 	%r92, %r16, 10, %r91;
	add.s32 	%r93, %r92, %r89;
	mul.wide.u32 	%rd22, %r89, 4;
	add.s64 	%rd23, %rd1, %rd22;
	shl.b32 	%r94, %r93, 2;
	mov.u32 	%r95, _ZZ17my_kernel_kernel0E18PaddedInput_shared;
	add.s32 	%r96, %r95, %r94;
	ld.shared.f32 	%f11, [%r96+8000];
	ld.shared.f32 	%f12, [%r96+6400];
	ld.shared.f32 	%f13, [%r96+4800];
	ld.shared.f32 	%f14, [%r96+3200];
	ld.shared.f32 	%f15, [%r96+1600];
	ld.shared.f32 	%f16, [%r96];
	ld.local.v2.f32 	{%f17, %f18}, [%rd23];
	fma.rn.f32 	%f19, %f16, %f1, %f17;
	st.local.f32 	[%rd23], %f19;
	ld.local.v2.f32 	{%f20, %f21}, [%rd23+200];
	fma.rn.f32 	%f22, %f15, %f1, %f20;
	ld.local.v2.f32 	{%f23, %f24}, [%rd23+400];
	fma.rn.f32 	%f25, %f14, %f1, %f23;
	ld.local.v2.f32 	{%f26, %f27}, [%rd23+600];
	fma.rn.f32 	%f28, %f13, %f1, %f26;
	ld.local.v2.f32 	{%f29, %f30}, [%rd23+800];
	fma.rn.f32 	%f31, %f12, %f1, %f29;
	ld.local.v2.f32 	{%f32, %f33}, [%rd23+1000];
	fma.rn.f32 	%f34, %f11, %f1, %f32;
	fma.rn.f32 	%f35, %f16, %f2, %f18;
	fma.rn.f32 	%f36, %f15, %f2, %f21;
	fma.rn.f32 	%f37, %f14, %f2, %f24;
	fma.rn.f32 	%f38, %f13, %f2, %f27;
	fma.rn.f32 	%f39, %f12, %f2, %f30;
	fma.rn.f32 	%f40, %f11, %f2, %f33;
	ld.shared.f32 	%f41, [%r96+8160];
	ld.shared.f32 	%f42, [%r96+6560];
	ld.shared.f32 	%f43, [%r96+4960];
	ld.shared.f32 	%f44, [%r96+3360];
	ld.shared.f32 	%f45, [%r96+1760];
	ld.shared.f32 	%f46, [%r96+160];
	ld.local.v2.f32 	{%f47, %f48}, [%rd23+40];
	fma.rn.f32 	%f49, %f46, %f1, %f47;
	ld.local.v2.f32 	{%f50, %f51}, [%rd23+240];
	fma.rn.f32 	%f52, %f45, %f1, %f50;
	ld.local.v2.f32 	{%f53, %f54}, [%rd23+440];
	fma.rn.f32 	%f55, %f44, %f1, %f53;
	ld.local.v2.f32 	{%f56, %f57}, [%rd23+640];
	fma.rn.f32 	%f58, %f43, %f1, %f56;
	ld.local.v2.f32 	{%f59, %f60}, [%rd23+840];
	fma.rn.f32 	%f61, %f42, %f1, %f59;
	ld.local.v2.f32 	{%f62, %f63}, [%rd23+1040];
	fma.rn.f32 	%f64, %f41, %f1, %f62;
	fma.rn.f32 	%f65, %f46, %f2, %f48;
	fma.rn.f32 	%f66, %f45, %f2, %f51;
	fma.rn.f32 	%f67, %f44, %f2, %f54;
	fma.rn.f32 	%f68, %f43, %f2, %f57;
	fma.rn.f32 	%f69, %f42, %f2, %f60;
	fma.rn.f32 	%f70, %f41, %f2, %f63;
	ld.shared.f32 	%f71, [%r96+8320];
	ld.shared.f32 	%f72, [%r96+6720];
	ld.shared.f32 	%f73, [%r96+5120];
	ld.shared.f32 	%f74, [%r96+3520];
	ld.shared.f32 	%f75, [%r96+1920];
	ld.shared.f32 	%f76, [%r96+320];
	ld.local.v2.f32 	{%f77, %f78}, [%rd23+80];
	fma.rn.f32 	%f79, %f76, %f1, %f77;
	ld.local.v2.f32 	{%f80, %f81}, [%rd23+280];
	fma.rn.f32 	%f82, %f75, %f1, %f80;
	ld.local.v2.f32 	{%f83, %f84}, [%rd23+480];
	fma.rn.f32 	%f85, %f74, %f1, %f83;
	ld.local.v2.f32 	{%f86, %f87}, [%rd23+680];
	fma.rn.f32 	%f88, %f73, %f1, %f86;
	ld.local.v2.f32 	{%f89, %f90}, [%rd23+880];
	fma.rn.f32 	%f91, %f72, %f1, %f89;
	ld.local.v2.f32 	{%f92, %f93}, [%rd23+1080];
	fma.rn.f32 	%f94, %f71, %f1, %f92;
	fma.rn.f32 	%f95, %f76, %f2, %f78;
	fma.rn.f32 	%f96, %f75, %f2, %f81;
	fma.rn.f32 	%f97, %f74, %f2, %f84;
	fma.rn.f32 	%f98, %f73, %f2, %f87;
	fma.rn.f32 	%f99, %f72, %f2, %f90;
	fma.rn.f32 	%f100, %f71, %f2, %f93;
	ld.shared.f32 	%f101, [%r96+8480];
	ld.shared.f32 	%f102, [%r96+6880];
	ld.shared.f32 	%f103, [%r96+5280];
	ld.shared.f32 	%f104, [%r96+3680];
	ld.shared.f32 	%f105, [%r96+2080];
	ld.shared.f32 	%f106, [%r96+480];
	ld.local.v2.f32 	{%f107, %f108}, [%rd23+120];
	fma.rn.f32 	%f109, %f106, %f1, %f107;
	ld.local.v2.f32 	{%f110, %f111}, [%rd23+320];
	fma.rn.f32 	%f112, %f105, %f1, %f110;
	ld.local.v2.f32 	{%f113, %f114}, [%rd23+520];
	fma.rn.f32 	%f115, %f104, %f1, %f113;
	ld.local.v2.f32 	{%f116, %f117}, [%rd23+720];
	fma.rn.f32 	%f118, %f103, %f1, %f116;
	ld.local.v2.f32 	{%f119, %f120}, [%rd23+920];
	fma.rn.f32 	%f121, %f102, %f1, %f119;
	ld.local.v2.f32 	{%f122, %f123}, [%rd23+1120];
	fma.rn.f32 	%f124, %f101, %f1, %f122;
	fma.rn.f32 	%f125, %f106, %f2, %f108;
	fma.rn.f32 	%f126, %f105, %f2, %f111;
	fma.rn.f32 	%f127, %f104, %f2, %f114;
	fma.rn.f32 	%f128, %f103, %f2, %f117;
	fma.rn.f32 	%f129, %f102, %f2, %f120;
	fma.rn.f32 	%f130, %f101, %f2, %f123;
	ld.shared.f32 	%f131, [%r96+8640];
	ld.shared.f32 	%f132, [%r96+7040];
	ld.shared.f32 	%f133, [%r96+5440];
	ld.shared.f32 	%f134, [%r96+3840];
	ld.shared.f32 	%f135, [%r96+2240];
	ld.shared.f32 	%f136, [%r96+640];
	ld.local.v2.f32 	{%f137, %f138}, [%rd23+160];
	fma.rn.f32 	%f139, %f136, %f1, %f137;
	ld.local.v2.f32 	{%f140, %f141}, [%rd23+360];
	fma.rn.f32 	%f142, %f135, %f1, %f140;
	ld.local.v2.f32 	{%f143, %f144}, [%rd23+560];
	fma.rn.f32 	%f145, %f134, %f1, %f143;
	ld.local.v2.f32 	{%f146, %f147}, [%rd23+760];
	fma.rn.f32 	%f148, %f133, %f1, %f146;
	ld.local.v2.f32 	{%f149, %f150}, [%rd23+960];
	fma.rn.f32 	%f151, %f132, %f1, %f149;
	ld.local.v2.f32 	{%f152, %f153}, [%rd23+1160];
	fma.rn.f32 	%f154, %f131, %f1, %f152;
	fma.rn.f32 	%f155, %f136, %f2, %f138;
	fma.rn.f32 	%f156, %f135, %f2, %f141;
	fma.rn.f32 	%f157, %f134, %f2, %f144;
	fma.rn.f32 	%f158, %f133, %f2, %f147;
	fma.rn.f32 	%f159, %f132, %f2, %f150;
	fma.rn.f32 	%f160, %f131, %f2, %f153;
	ld.shared.f32 	%f161, [%r96+8004];
	ld.shared.f32 	%f162, [%r96+6404];
	ld.shared.f32 	%f163, [%r96+4804];
	ld.shared.f32 	%f164, [%r96+3204];
	ld.shared.f32 	%f165, [%r96+1604];
	ld.shared.f32 	%f166, [%r96+4];
	fma.rn.f32 	%f167, %f166, %f3, %f19;
	fma.rn.f32 	%f168, %f165, %f3, %f22;
	fma.rn.f32 	%f169, %f164, %f3, %f25;
	fma.rn.f32 	%f170, %f163, %f3, %f28;
	fma.rn.f32 	%f171, %f162, %f3, %f31;
	fma.rn.f32 	%f172, %f161, %f3, %f34;
	fma.rn.f32 	%f173, %f166, %f4, %f35;
	st.local.v2.f32 	[%rd23], {%f167, %f173};
	fma.rn.f32 	%f174, %f165, %f4, %f36;
	st.local.v2.f32 	[%rd23+200], {%f168, %f174};
	fma.rn.f32 	%f175, %f164, %f4, %f37;
	st.local.v2.f32 	[%rd23+400], {%f169, %f175};
	fma.rn.f32 	%f176, %f163, %f4, %f38;
	st.local.v2.f32 	[%rd23+600], {%f170, %f176};
	fma.rn.f32 	%f177, %f162, %f4, %f39;
	st.local.v2.f32 	[%rd23+800], {%f171, %f177};
	fma.rn.f32 	%f178, %f161, %f4, %f40;
	st.local.v2.f32 	[%rd23+1000], {%f172, %f178};
	ld.shared.f32 	%f179, [%r96+8164];
	ld.shared.f32 	%f180, [%r96+6564];
	ld.shared.f32 	%f181, [%r96+4964];
	ld.shared.f32 	%f182, [%r96+3364];
	ld.shared.f32 	%f183, [%r96+1764];
	ld.shared.f32 	%f184, [%r96+164];
	fma.rn.f32 	%f185, %f184, %f3, %f49;
	fma.rn.f32 	%f186, %f183, %f3, %f52;
	fma.rn.f32 	%f187, %f182, %f3, %f55;
	fma.rn.f32 	%f188, %f181, %f3, %f58;
	fma.rn.f32 	%f189, %f180, %f3, %f61;
	fma.rn.f32 	%f190, %f179, %f3, %f64;
	fma.rn.f32 	%f191, %f184, %f4, %f65;
	st.local.v2.f32 	[%rd23+40], {%f185, %f191};
	fma.rn.f32 	%f192, %f183, %f4, %f66;
	st.local.v2.f32 	[%rd23+240], {%f186, %f192};
	fma.rn.f32 	%f193, %f182, %f4, %f67;
	st.local.v2.f32 	[%rd23+440], {%f187, %f193};
	fma.rn.f32 	%f194, %f181, %f4, %f68;
	st.local.v2.f32 	[%rd23+640], {%f188, %f194};
	fma.rn.f32 	%f195, %f180, %f4, %f69;
	st.local.v2.f32 	[%rd23+840], {%f189, %f195};
	fma.rn.f32 	%f196, %f179, %f4, %f70;
	st.local.v2.f32 	[%rd23+1040], {%f190, %f196};
	ld.shared.f32 	%f197, [%r96+8324];
	ld.shared.f32 	%f198, [%r96+6724];
	ld.shared.f32 	%f199, [%r96+5124];
	ld.shared.f32 	%f200, [%r96+3524];
	ld.shared.f32 	%f201, [%r96+1924];
	ld.shared.f32 	%f202, [%r96+324];
	fma.rn.f32 	%f203, %f202, %f3, %f79;
	fma.rn.f32 	%f204, %f201, %f3, %f82;
	fma.rn.f32 	%f205, %f200, %f3, %f85;
	fma.rn.f32 	%f206, %f199, %f3, %f88;
	fma.rn.f32 	%f207, %f198, %f3, %f91;
	fma.rn.f32 	%f208, %f197, %f3, %f94;
	fma.rn.f32 	%f209, %f202, %f4, %f95;
	st.local.v2.f32 	[%rd23+80], {%f203, %f209};
	fma.rn.f32 	%f210, %f201, %f4, %f96;
	st.local.v2.f32 	[%rd23+280], {%f204, %f210};
	fma.rn.f32 	%f211, %f200, %f4, %f97;
	st.local.v2.f32 	[%rd23+480], {%f205, %f211};
	fma.rn.f32 	%f212, %f199, %f4, %f98;
	st.local.v2.f32 	[%rd23+680], {%f206, %f212};
	fma.rn.f32 	%f213, %f198, %f4, %f99;
	st.local.v2.f32 	[%rd23+880], {%f207, %f213};
	fma.rn.f32 	%f214, %f197, %f4, %f100;
	st.local.v2.f32 	[%rd23+1080], {%f208, %f214};
	ld.shared.f32 	%f215, [%r96+8484];
	ld.shared.f32 	%f216, [%r96+6884];
	ld.shared.f32 	%f217, [%r96+5284];
	ld.shared.f32 	%f218, [%r96+3684];
	ld.shared.f32 	%f219, [%r96+2084];
	ld.shared.f32 	%f220, [%r96+484];
	fma.rn.f32 	%f221, %f220, %f3, %f109;
	fma.rn.f32 	%f222, %f219, %f3, %f112;
	fma.rn.f32 	%f223, %f218, %f3, %f115;
	fma.rn.f32 	%f224, %f217, %f3, %f118;
	fma.rn.f32 	%f225, %f216, %f3, %f121;
	fma.rn.f32 	%f226, %f215, %f3, %f124;
	fma.rn.f32 	%f227, %f220, %f4, %f125;
	st.local.v2.f32 	[%rd23+120], {%f221, %f227};
	fma.rn.f32 	%f228, %f219, %f4, %f126;
	st.local.v2.f32 	[%rd23+320], {%f222, %f228};
	fma.rn.f32 	%f229, %f218, %f4, %f127;
	st.local.v2.f32 	[%rd23+520], {%f223, %f229};
	fma.rn.f32 	%f230, %f217, %f4, %f128;
	st.local.v2.f32 	[%rd23+720], {%f224, %f230};
	fma.rn.f32 	%f231, %f216, %f4, %f129;
	st.local.v2.f32 	[%rd23+920], {%f225, %f231};
	fma.rn.f32 	%f232, %f215, %f4, %f130;
	st.local.v2.f32 	[%rd23+1120], {%f226, %f232};
	ld.shared.f32 	%f233, [%r96+8644];
	ld.shared.f32 	%f234, [%r96+7044];
	ld.shared.f32 	%f235, [%r96+5444];
	ld.shared.f32 	%f236, [%r96+3844];
	ld.shared.f32 	%f237, [%r96+2244];
	ld.shared.f32 	%f238, [%r96+644];
	fma.rn.f32 	%f239, %f238, %f3, %f139;
	fma.rn.f32 	%f240, %f237, %f3, %f142;
	fma.rn.f32 	%f241, %f236, %f3, %f145;
	fma.rn.f32 	%f242, %f235, %f3, %f148;
	fma.rn.f32 	%f243, %f234, %f3, %f151;
	fma.rn.f32 	%f244, %f233, %f3, %f154;
	fma.rn.f32 	%f245, %f238, %f4, %f155;
	st.local.v2.f32 	[%rd23+160], {%f239, %f245};
	fma.rn.f32 	%f246, %f237, %f4, %f156;
	st.local.v2.f32 	[%rd23+360], {%f240, %f246};
	fma.rn.f32 	%f247, %f236, %f4, %f157;
	st.local.v2.f32 	[%rd23+560], {%f241, %f247};
	fma.rn.f32 	%f248, %f235, %f4, %f158;
	st.local.v2.f32 	[%rd23+760], {%f242, %f248};
	fma.rn.f32 	%f249, %f234, %f4, %f159;
	st.local.v2.f32 	[%rd23+960], {%f243, %f249};
	fma.rn.f32 	%f250, %f233, %f4, %f160;
	st.local.v2.f32 	[%rd23+1160], {%f244, %f250};
	add.s32 	%r115, %r115, 1;
	setp.ne.s32 	%p11, %r115, 5;
	@%p11 bra 	$L__BB0_19;
	add.s32 	%r113, %r113, 1;
	setp.ne.s32 	%p12, %r113, 128;
	@%p12 bra 	$L__BB0_1;
	ld.param.u64 	%rd28, [my_kernel_kernel0_param_2];
	prmt.b32 	%r98, %r17, %r2, 0x3340U;
	prmt.b32 	%r99, %r100, %r101, 0x3340U;
	prmt.b32 	%r102, %r98, %r99, 0x5410U;
	mov.b32 	%r117, 0;
	mov.b32 	%r103, 167810560;
	dp2a.lo.u32.u32 	%r104, %r103, %r102, %r117;
	shl.b32 	%r105, %r15, 1;
	and.b32  	%r106, %r105, 30;
	mad.lo.s32 	%r107, %r1, 460800, %r104;
	mad.lo.s32 	%r108, %r16, 640, %r107;
	mov.u32 	%r109, %ctaid.x;
	shl.b32 	%r110, %r109, 5;
	and.b32  	%r111, %r110, 96;
	add.s32 	%r112, %r108, %r111;
	add.s32 	%r116, %r112, %r106;
	add.s64 	%rd29, %rd1, 600;
	cvta.to.global.u64 	%rd4, %rd28;
$L__BB0_22:
	ld.local.v2.f32 	{%f251, %f252}, [%rd29+-600];
	mul.wide.u32 	%rd24, %r116, 4;
	add.s64 	%rd25, %rd4, %rd24;
	st.global.f32 	[%rd25], %f251;
	ld.local.v2.f32 	{%f253, %f254}, [%rd29+-400];
	st.global.f32 	[%rd25+307200], %f253;
	ld.local.v2.f32 	{%f255, %f256}, [%rd29+-200];
	st.global.f32 	[%rd25+614400], %f255;
	ld.local.v2.f32 	{%f257, %f258}, [%rd29];
	st.global.f32 	[%rd25+921600], %f257;
	ld.local.v2.f32 	{%f259, %f260}, [%rd29+200];
	st.global.f32 	[%rd25+1228800], %f259;
	ld.local.v2.f32 	{%f261, %f262}, [%rd29+400];
	st.global.f32 	[%rd25+1536000], %f261;
	st.global.f32 	[%rd25+4], %f252;
	st.global.f32 	[%rd25+307204], %f254;
	st.global.f32 	[%rd25+614404], %f256;
	st.global.f32 	[%rd25+921604], %f258;
	st.global.f32 	[%rd25+1228804], %f260;
	st.global.f32 	[%rd25+1536004], %f262;
	ld.local.v2.f32 	{%f263, %f264}, [%rd29+-592];
	st.global.f32 	[%rd25+512], %f263;
	ld.local.v2.f32 	{%f265, %f266}, [%rd29+-392];
	st.global.f32 	[%rd25+307712], %f265;
	ld.local.v2.f32 	{%f267, %f268}, [%rd29+-192];
	st.global.f32 	[%rd25+614912], %f267;
	ld.local.v2.f32 	{%f269, %f270}, [%rd29+8];
	st.global.f32 	[%rd25+922112], %f269;
	ld.local.v2.f32 	{%f271, %f272}, [%rd29+208];
	st.global.f32 	[%rd25+1229312], %f271;
	ld.local.v2.f32 	{%f273, %f274}, [%rd29+408];
	st.global.f32 	[%rd25+1536512], %f273;
	st.global.f32 	[%rd25+516], %f264;
	st.global.f32 	[%rd25+307716], %f266;
	st.global.f32 	[%rd25+614916], %f268;
	st.global.f32 	[%rd25+922116], %f270;
	st.global.f32 	[%rd25+1229316], %f272;
	st.global.f32 	[%rd25+1536516], %f274;
	ld.local.v2.f32 	{%f275, %f276}, [%rd29+-584];
	st.global.f32 	[%rd25+1024], %f275;
	ld.local.v2.f32 	{%f277, %f278}, [%rd29+-384];
	st.global.f32 	[%rd25+308224], %f277;
	ld.local.v2.f32 	{%f279, %f280}, [%rd29+-184];
	st.global.f32 	[%rd25+615424], %f279;
	ld.local.v2.f32 	{%f281, %f282}, [%rd29+16];
	st.global.f32 	[%rd25+922624], %f281;
	ld.local.v2.f32 	{%f283, %f284}, [%rd29+216];
	st.global.f32 	[%rd25+1229824], %f283;
	ld.local.v2.f32 	{%f285, %f286}, [%rd29+416];
	st.global.f32 	[%rd25+1537024], %f285;
	st.global.f32 	[%rd25+1028], %f276;
	st.global.f32 	[%rd25+308228], %f278;
	st.global.f32 	[%rd25+615428], %f280;
	st.global.f32 	[%rd25+922628], %f282;
	st.global.f32 	[%rd25+1229828], %f284;
	st.global.f32 	[%rd25+1537028], %f286;
	ld.local.v2.f32 	{%f287, %f288}, [%rd29+-576];
	st.global.f32 	[%rd25+1536], %f287;
	ld.local.v2.f32 	{%f289, %f290}, [%rd29+-376];
	st.global.f32 	[%rd25+308736], %f289;
	ld.local.v2.f32 	{%f291, %f292}, [%rd29+-176];
	st.global.f32 	[%rd25+615936], %f291;
	ld.local.v2.f32 	{%f293, %f294}, [%rd29+24];
	st.global.f32 	[%rd25+923136], %f293;
	ld.local.v2.f32 	{%f295, %f296}, [%rd29+224];
	st.global.f32 	[%rd25+1230336], %f295;
	ld.local.v2.f32 	{%f297, %f298}, [%rd29+424];
	st.global.f32 	[%rd25+1537536], %f297;
	st.global.f32 	[%rd25+1540], %f288;
	st.global.f32 	[%rd25+308740], %f290;
	st.global.f32 	[%rd25+615940], %f292;
	st.global.f32 	[%rd25+923140], %f294;
	st.global.f32 	[%rd25+1230340], %f296;
	st.global.f32 	[%rd25+1537540], %f298;
	ld.local.v2.f32 	{%f299, %f300}, [%rd29+-568];
	st.global.f32 	[%rd25+2048], %f299;
	ld.local.v2.f32 	{%f301, %f302}, [%rd29+-368];
	st.global.f32 	[%rd25+309248], %f301;
	ld.local.v2.f32 	{%f303, %f304}, [%rd29+-168];
	st.global.f32 	[%rd25+616448], %f303;
	ld.local.v2.f32 	{%f305, %f306}, [%rd29+32];
	st.global.f32 	[%rd25+923648], %f305;
	ld.local.v2.f32 	{%f307, %f308}, [%rd29+232];
	st.global.f32 	[%rd25+1230848], %f307;
	ld.local.v2.f32 	{%f309, %f310}, [%rd29+432];
	st.global.f32 	[%rd25+1538048], %f309;
	st.global.f32 	[%rd25+2052], %f300;
	st.global.f32 	[%rd25+309252], %f302;
	st.global.f32 	[%rd25+616452], %f304;
	st.global.f32 	[%rd25+923652], %f306;
	st.global.f32 	[%rd25+1230852], %f308;
	st.global.f32 	[%rd25+1538052], %f310;
	add.s32 	%r117, %r117, 1;
	add.s32 	%r116, %r116, 7680;
	add.s64 	%rd29, %rd29, 40;
	setp.ne.s32 	%p13, %r117, 5;
	@%p13 bra 	$L__BB0_22;
	ret;

}


// ===== COMPILED SASS (sm_100) =====

	.target	sm_100

	.elftype	@"ET_EXEC"


//--------------------- .note.nv.tkinfo           --------------------------
	.section	.note.nv.tkinfo,"",@"SHT_NOTE"
	.sectionflags	@"SHF_NOTE_NV_TKINFO"
	.tkinfo
        /*0018*/ 	.word	0x00000002
        /*0030*/ 	.string	""
        /*0030*/ 	.string	"ptxas"
        /*0030*/ 	.string	"Cuda compilation tools, release 13.0, V13.0.88"
        /*0030*/ 	.string	"Build cuda_13.0.r13.0/compiler.36424714_0"
        /*0030*/ 	.string	"-arch sm_100 -m 64 "



//--------------------- .note.nv.cuinfo           --------------------------
	.section	.note.nv.cuinfo,"",@"SHT_NOTE"
	.sectionflags	@"SHF_NOTE_NV_CUINFO"
        /*0018*/ 	.short	0x0002
        /*001a*/ 	.short	0x0064
        /*001c*/ 	.short	0x0082
	.zero		2


//--------------------- .nv.info                  --------------------------
	.section	.nv.info,"",@"SHT_CUDA_INFO"
	.align	4


	//----- nvinfo : EIATTR_REGCOUNT
	.align		4
        /*0000*/ 	.byte	0x04, 0x2f
        /*0002*/ 	.short	(.L_1 - .L_0)
	.align		4
.L_0:
        /*0004*/ 	.word	index@(my_kernel_kernel0)
        /*0008*/ 	.word	0x00000020


	//----- nvinfo : EIATTR_FRAME_SIZE
	.align		4
.L_1:
        /*000c*/ 	.byte	0x04, 0x11
        /*000e*/ 	.short	(.L_3 - .L_2)
	.align		4
.L_2:
        /*0010*/ 	.word	index@(my_kernel_kernel0)
        /*0014*/ 	.word	0x000004b0


	//----- nvinfo : EIATTR_MIN_STACK_SIZE
	.align		4
.L_3:
        /*0018*/ 	.byte	0x04, 0x12
        /*001a*/ 	.short	(.L_5 - .L_4)
	.align		4
.L_4:
        /*001c*/ 	.word	index@(my_kernel_kernel0)
        /*0020*/ 	.word	0x000004b0
.L_5:


//--------------------- .nv.compat                --------------------------
	.section	.nv.compat,"",@"SHT_CUDA_COMPAT_INFO"
	.align	4
        /*0000*/ 	.byte	0x02, 0x09, 0x00, 0x00, 0x02, 0x02, 0x01, 0x00, 0x02, 0x05, 0x05, 0x00, 0x03, 0x07, 0x01, 0x01
        /*0010*/ 	.byte	0x02, 0x03, 0x00, 0x00, 0x02, 0x06, 0x01, 0x00, 0x04, 0x0b, 0x08, 0x00, 0x09, 0x00, 0x00, 0x00
        /*0020*/ 	.byte	0x00, 0x00, 0x00, 0x00


//--------------------- .nv.info.my_kernel_kernel0 --------------------------
	.section	.nv.info.my_kernel_kernel0,"",@"SHT_CUDA_INFO"
	.sectionflags	@""
	.align	4


	//----- nvinfo : EIATTR_CUDA_API_VERSION
	.align		4
        /*0000*/ 	.byte	0x04, 0x37
        /*0002*/ 	.short	(.L_7 - .L_6)
.L_6:
        /*0004*/ 	.word	0x00000082


	//----- nvinfo : EIATTR_KPARAM_INFO
	.align		4
.L_7:
        /*0008*/ 	.byte	0x04, 0x17
        /*000a*/ 	.short	(.L_9 - .L_8)
.L_8:
        /*000c*/ 	.word	0x00000000
        /*0010*/ 	.short	0x0002
        /*0012*/ 	.short	0x0010
        /*0014*/ 	.byte	0x00, 0xf5, 0x21, 0x00


	//----- nvinfo : EIATTR_KPARAM_INFO
	.align		4
.L_9:
        /*0018*/ 	.byte	0x04, 0x17
        /*001a*/ 	.short	(.L_11 - .L_10)
.L_10:
        /*001c*/ 	.word	0x00000000
        /*0020*/ 	.short	0x0001
        /*0022*/ 	.short	0x0008
        /*0024*/ 	.byte	0x00, 0xf5, 0x21, 0x00


	//----- nvinfo : EIATTR_KPARAM_INFO
	.align		4
.L_11:
        /*0028*/ 	.byte	0x04, 0x17
        /*002a*/ 	.short	(.L_13 - .L_12)
.L_12:
        /*002c*/ 	.word	0x00000000
        /*0030*/ 	.short	0x0000
        /*0032*/ 	.short	0x0000
        /*0034*/ 	.byte	0x00, 0xf5, 0x21, 0x00


	//----- nvinfo : EIATTR_SPARSE_MMA_MASK
	.align		4
.L_13:
        /*0038*/ 	.byte	0x03, 0x50
        /*003a*/ 	.short	0x0000


	//----- nvinfo : EIATTR_MAXREG_COUNT
	.align		4
        /*003c*/ 	.byte	0x03, 0x1b
        /*003e*/ 	.short	0x00ff


	//----- nvinfo : EIATTR_NUM_BARRIERS
	.align		4
        /*0040*/ 	.byte	0x02, 0x4c
        /*0042*/ 	.byte	0x01
	.zero		1


	//----- nvinfo : EIATTR_MERCURY_ISA_VERSION
	.align		4
        /*0044*/ 	.byte	0x03, 0x5f
        /*0046*/ 	.short	0x0101


	//----- nvinfo : EIATTR_VRC_CTA_INIT_COUNT
	.align		4
        /*0048*/ 	.byte	0x02, 0x4a
	.zero		1
	.zero		1


	//----- nvinfo : EIATTR_EXIT_INSTR_OFFSETS
	.align		4
        /*004c*/ 	.byte	0x04, 0x1c
        /*004e*/ 	.short	(.L_15 - .L_14)


	//   ....[0]....
.L_14:
        /*0050*/ 	.word	0x00002390


	//----- nvinfo : EIATTR_CRS_STACK_SIZE
	.align		4
.L_15:
        /*0054*/ 	.byte	0x04, 0x1e
        /*0056*/ 	.short	(.L_17 - .L_16)
.L_16:
        /*0058*/ 	.word	0x00000000


	//----- nvinfo : EIATTR_CBANK_PARAM_SIZE
	.align		4
.L_17:
        /*005c*/ 	.byte	0x03, 0x19
        /*005e*/ 	.short	0x0018


	//----- nvinfo : EIATTR_PARAM_CBANK
	.align		4
        /*0060*/ 	.byte	0x04, 0x0a
        /*0062*/ 	.short	(.L_19 - .L_18)
	.align		4
.L_18:
        /*0064*/ 	.word	index@(.nv.constant0.my_kernel_kernel0)
        /*0068*/ 	.short	0x0380
        /*006a*/ 	.short	0x0018


	//----- nvinfo : EIATTR_SW_WAR
	.align		4
.L_19:
        /*006c*/ 	.byte	0x04, 0x36
        /*006e*/ 	.short	(.L_21 - .L_20)
.L_20:
        /*0070*/ 	.word	0x00000008
.L_21:


//--------------------- .nv.callgraph             --------------------------
	.section	.nv.callgraph,"",@"SHT_CUDA_CALLGRAPH"
	.align	4
	.sectionentsize	8
	.align		4
        /*0000*/ 	.word	0x00000000
	.align		4
        /*0004*/ 	.word	0xffffffff
	.align		4
        /*0008*/ 	.word	0x00000000
	.align		4
        /*000c*/ 	.word	0xfffffffe
	.align		4
        /*0010*/ 	.word	0x00000000
	.align		4
        /*0014*/ 	.word	0xfffffffd
	.align		4
        /*0018*/ 	.word	0x00000000
	.align		4
        /*001c*/ 	.word	0xfffffffc


//--------------------- .text.my_kernel_kernel0   --------------------------
	.section	.text.my_kernel_kernel0,"ax",@progbits
	.align	128
        .global         my_kernel_kernel0
        .type           my_kernel_kernel0,@function
        .size           my_kernel_kernel0,(.L_x_14 - my_kernel_kernel0)
        .other          my_kernel_kernel0,@"STO_CUDA_ENTRY STV_DEFAULT"
my_kernel_kernel0:
.text.my_kernel_kernel0:
[----:B------:R-:W0:Y:S01]  /*0000*/  LDC R1, c[0x0][0x37c] ;  /* 0x0000df00ff017b82 */ /* 0x000e220000000800 */
[----:B------:R-:W1:Y:S01]  /*0010*/  S2R R24, SR_CTAID.X ;  /* 0x0000000000187919 */ /* 0x000e620000002500 */
[----:B0-----:R-:W-:Y:S01]  /*0020*/  IADD3 R1, PT, PT, R1, -0x4b0, RZ ;  /* 0xfffffb5001017810 */ /* 0x001fe20007ffe0ff */
[----:B------:R-:W-:Y:S01]  /*0030*/  HFMA2 R7, -RZ, RZ, 0, 0 ;  /* 0x00000000ff077431 */ /* 0x000fe200000001ff */
[----:B------:R-:W0:Y:S01]  /*0040*/  LDCU.64 UR8, c[0x0][0x358] ;  /* 0x00006b00ff0877ac */ /* 0x000e220008000a00 */
[----:B------:R-:W2:Y:S02]  /*0050*/  S2R R0, SR_TID.X ;  /* 0x0000000000007919 */ /* 0x000ea40000002100 */
[----:B------:R3:W-:Y:S04]  /*0060*/  STL.128 [R1], RZ ;  /* 0x000000ff01007387 */ /* 0x0007e80000100c00 */
[----:B------:R3:W-:Y:S04]  /*0070*/  STL.128 [R1+0x190], RZ ;  /* 0x000190ff01007387 */ /* 0x0007e80000100c00 */
[----:B------:R3:W-:Y:S04]  /*0080*/  STL.128 [R1+0x320], RZ ;  /* 0x000320ff01007387 */ /* 0x0007e80000100c00 */
[----:B------:R3:W-:Y:S04]  /*0090*/  STL.128 [R1+0xf0], RZ ;  /* 0x0000f0ff01007387 */ /* 0x0007e80000100c00 */
[----:B------:R3:W-:Y:S04]  /*00a0*/  STL.128 [R1+0x280], RZ ;  /* 0x000280ff01007387 */ /* 0x0007e80000100c00 */
[----:B------:R3:W-:Y:S04]  /*00b0*/  STL.128 [R1+0x410], RZ ;  /* 0x000410ff01007387 */ /* 0x0007e80000100c00 */
[----:B------:R3:W-:Y:S01]  /*00c0*/  STL.128 [R1+0x50], RZ ;  /* 0x000050ff01007387 */ /* 0x0007e20000100c00 */
[----:B-1----:R-:W-:-:S03]  /*00d0*/  IMAD.HI.U32 R25, R24, 0x2aaaaaab, RZ ;  /* 0x2aaaaaab18197827 */ /* 0x002fc600078e00ff */
[----:B------:R3:W-:Y:S02]  /*00e0*/  STL.128 [R1+0x1e0], RZ ;  /* 0x0001e0ff01007387 */ /* 0x0007e40000100c00 */
[----:B------:R-:W-:Y:S02]  /*00f0*/  SHF.R.U32.HI R25, RZ, 0x1, R25 ;  /* 0x00000001ff197819 */ /* 0x000fe40000011619 */
[----:B------:R3:W-:Y:S03]  /*0100*/  STL.128 [R1+0x370], RZ ;  /* 0x000370ff01007387 */ /* 0x0007e60000100c00 */
[----:B------:R-:W-:Y:S01]  /*0110*/  IMAD R24, R25, -0xc, R24 ;  /* 0xfffffff419187824 */ /* 0x000fe200078e0218 */
[----:B------:R3:W-:Y:S04]  /*0120*/  STL.128 [R1+0x140], RZ ;  /* 0x000140ff01007387 */ /* 0x0007e80000100c00 */
[----:B------:R3:W-:Y:S01]  /*0130*/  STL.128 [R1+0x2d0], RZ ;  /* 0x0002d0ff01007387 */ /* 0x0007e20000100c00 */
[----:B------:R-:W-:-:S03]  /*0140*/  SHF.R.U32.HI R24, RZ, 0x2, R24 ;  /* 0x00000002ff187819 */ /* 0x000fc60000011618 */
[----:B------:R3:W-:Y:S04]  /*0150*/  STL.128 [R1+0x460], RZ ;  /* 0x000460ff01007387 */ /* 0x0007e80000100c00 */
        /* <DEDUP_REMOVED lines=62> */
[----:B0-2---:R3:W-:Y:S02]  /*0540*/  STL.128 [R1+0x4a0], RZ ;  /* 0x0004a0ff01007387 */ /* 0x0057e40000100c00 */
.L_x_11:
[----:B------:R-:W-:Y:S01]  /*0550*/  BAR.SYNC.DEFER_BLOCKING 0x0 ;  /* 0x0000000000007b1d */ /* 0x000fe20000010000 */
[----:B------:R-:W-:-:S07]  /*0560*/  LOP3.LUT R4, R0, 0x1, RZ, 0xc0, !PT ;  /* 0x0000000100047812 */ /* 0x000fce00078ec0ff */
[----:B------:R-:W0:Y:S01]  /*0570*/  LDC.64 R2, c[0x0][0x380] ;  /* 0x0000e000ff027b82 */ /* 0x000e220000000a00 */
[----:B------:R-:W-:Y:S01]  /*0580*/  IMAD R5, R25, 0xe1000, R4 ;  /* 0x000e100019057824 */ /* 0x000fe200078e0204 */
[----:B------:R-:W-:-:S03]  /*0590*/  SHF.R.U32.HI R4, RZ, 0x1, R0 ;  /* 0x00000001ff047819 */ /* 0x000fc60000011600 */
[----:B----4-:R-:W-:Y:S01]  /*05a0*/  IMAD R6, R24, 0x1400, R5 ;  /* 0x0000140018067824 */ /* 0x010fe200078e0205 */
[----:B------:R-:W-:-:S04]  /*05b0*/  MOV R5, RZ ;  /* 0x000000ff00057202 */ /* 0x000fc80000000f00 */
[----:B------:R-:W-:-:S07]  /*05c0*/  LEA R6, R7, R6, 0x1 ;  /* 0x0000000607067211 */ /* 0x000fce00078e08ff */
.L_x_9:
[C---:B0-----:R-:W-:Y:S01]  /*05d0*/  LEA R8, R5.reuse, R4, 0x6 ;  /* 0x0000000405087211 */ /* 0x041fe200078e30ff */
[----:B------:R-:W-:Y:S01]  /*05e0*/  BSSY.RECONVERGENT B0, `(.L_x_0) ;  /* 0x000001d000007945 */ /* 0x000fe20003800200 */
[----:B------:R-:W-:Y:S02]  /*05f0*/  IADD3 R9, PT, PT, R5, 0x3, RZ ;  /* 0x0000000305097810 */ /* 0x000fe40007ffe0ff */
[C---:B------:R-:W-:Y:S02]  /*0600*/  ISETP.GT.U32.AND P3, PT, R8.reuse, 0x4af, PT ;  /* 0x000004af0800780c */ /* 0x040fe40003f64070 */
[C---:B------:R-:W-:Y:S02]  /*0610*/  ISETP.GT.U32.AND P0, PT, R8.reuse, 0x46f, PT ;  /* 0x0000046f0800780c */ /* 0x040fe40003f04070 */
[----:B------:R-:W-:Y:S02]  /*0620*/  ISETP.GT.U32.AND P1, PT, R8, 0x42f, PT ;  /* 0x0000042f0800780c */ /* 0x000fe40003f24070 */
[----:B------:R-:W-:-:S07]  /*0630*/  ISETP.NE.AND P2, PT, R9, 0x13, PT ;  /* 0x000000130900780c */ /* 0x000fce0003f45270 */
[----:B-12-4-:R-:W-:Y:S06]  /*0640*/  @P3 BRA `(.L_x_1) ;  /* 0x0000000000583947 */ /* 0x016fec0003800000 */
[----:B------:R-:W-:-:S04]  /*0650*/  LEA R12, R5, R0, 0x7 ;  /* 0x00000000050c7211 */ /* 0x000fc800078e38ff */
[----:B------:R-:W-:-:S13]  /*0660*/  ISETP.GT.U32.AND P3, PT, R12, 0x95f, PT ;  /* 0x0000095f0c00780c */ /* 0x000fda0003f64070 */
[----:B------:R-:W-:Y:S05]  /*0670*/  @P3 BRA `(.L_x_1) ;  /* 0x00000000004c3947 */ /* 0x000fea0003800000 */
[----:B------:R-:W-:-:S05]  /*0680*/  LOP3.LUT R10, R8, 0xffff, RZ, 0xc0, !PT ;  /* 0x0000ffff080a7812 */ /* 0x000fca00078ec0ff */
[----:B------:R-:W-:-:S05]  /*0690*/  IMAD R10, R10, 0xcccd, RZ ;  /* 0x0000cccd0a0a7824 */ /* 0x000fca00078e02ff */
[----:B------:R-:W-:-:S04]  /*06a0*/  SHF.R.U32.HI R11, RZ, 0x14, R10 ;  /* 0x00000014ff0b7819 */ /* 0x000fc8000001160a */
[C---:B------:R-:W-:Y:S01]  /*06b0*/  PRMT R10, R11.reuse, 0x9910, RZ ;  /* 0x000099100b0a7816 */ /* 0x040fe200000000ff */
[----:B------:R-:W-:-:S04]  /*06c0*/  IMAD R11, R11, 0x3c00, R6 ;  /* 0x00003c000b0b7824 */ /* 0x000fc800078e0206 */
[----:B------:R-:W-:-:S05]  /*06d0*/  IMAD R10, R10, 0x14, RZ ;  /* 0x000000140a0a7824 */ /* 0x000fca00078e02ff */
[----:B------:R-:W-:-:S04]  /*06e0*/  IADD3 R10, PT, PT, RZ, -R10, RZ ;  /* 0x8000000aff0a7210 */ /* 0x000fc80007ffe0ff */
[----:B------:R-:W-:-:S04]  /*06f0*/  PRMT R13, R10, 0x7710, RZ ;  /* 0x000077100a0d7816 */ /* 0x000fc800000000ff */
[----:B------:R-:W-:-:S04]  /*0700*/  IADD3 R10, PT, PT, R8, R13, RZ ;  /* 0x0000000d080a7210 */ /* 0x000fc80007ffe0ff */
[----:B------:R-:W-:-:S04]  /*0710*/  SHF.L.U32 R10, R10, 0x8, RZ ;  /* 0x000000080a0a7819 */ /* 0x000fc800000006ff */
[----:B------:R-:W-:-:S04]  /*0720*/  LOP3.LUT R10, R10, 0xffff, RZ, 0xc0, !PT ;  /* 0x0000ffff0a0a7812 */ /* 0x000fc800078ec0ff */
[----:B------:R-:W-:-:S05]  /*0730*/  IADD3 R11, PT, PT, R10, R11, RZ ;  /* 0x0000000b0a0b7210 */ /* 0x000fca0007ffe0ff */
[----:B0-----:R-:W-:-:S06]  /*0740*/  IMAD.WIDE.U32 R10, R11, 0x4, R2 ;  /* 0x000000040b0a7825 */ /* 0x001fcc00078e0002 */
[----:B------:R-:W2:Y:S01]  /*0750*/  LDG.E.CONSTANT R10, desc[UR8][R10.64] ;  /* 0x000000080a0a7981 */ /* 0x000ea2000c1e9900 */
[----:B------:R-:W0:Y:S01]  /*0760*/  S2UR UR5, SR_CgaCtaId ;  /* 0x00000000000579c3 */ /* 0x000e220000008800 */
[----:B------:R-:W-:Y:S02]  /*0770*/  UMOV UR4, 0x400 ;  /* 0x0000040000047882 */ /* 0x000fe40000000000 */
[----:B0-----:R-:W-:-:S06]  /*0780*/  ULEA UR4, UR5, UR4, 0x18 ;  /* 0x0000000405047291 */ /* 0x001fcc000f8ec0ff */
[----:B------:R-:W-:-:S05]  /*0790*/  LEA R13, R12, UR4, 0x2 ;  /* 0x000000040c0d7c11 */ /* 0x000fca000f8e10ff */
[----:B--2---:R1:W-:Y:S02]  /*07a0*/  STS [R13], R10 ;  /* 0x0000000a0d007388 */ /* 0x0043e40000000800 */
.L_x_1:
[----:B------:R-:W-:Y:S05]  /*07b0*/  BSYNC.RECONVERGENT B0 ;  /* 0x0000000000007941 */ /* 0x000fea0003800200 */
.L_x_0:
[----:B------:R-:W-:Y:S04]  /*07c0*/  BSSY.RECONVERGENT B0, `(.L_x_2) ;  /* 0x000001a000007945 */ /* 0x000fe80003800200 */
[----:B------:R-:W-:Y:S05]  /*07d0*/  @P0 BRA `(.L_x_3) ;  /* 0x0000000000600947 */ /* 0x000fea0003800000 */
[----:B-1----:R-:W-:-:S04]  /*07e0*/  LEA R10, R5, R0, 0x7 ;  /* 0x00000000050a7211 */ /* 0x002fc800078e38ff */
[----:B------:R-:W-:-:S04]  /*07f0*/  IADD3 R11, PT, PT, R10, 0x80, RZ ;  /* 0x000000800a0b7810 */ /* 0x000fc80007ffe0ff */
[----:B------:R-:W-:-:S13]  /*0800*/  ISETP.GT.U32.AND P0, PT, R11, 0x95f, PT ;  /* 0x0000095f0b00780c */ /* 0x000fda0003f04070 */
[----:B------:R-:W-:Y:S05]  /*0810*/  @P0 BRA `(.L_x_3) ;  /* 0x0000000000500947 */ /* 0x000fea0003800000 */
[----:B------:R-:W-:-:S04]  /*0820*/  IADD3 R11, PT, PT, R8, 0x40, RZ ;  /* 0x00000040080b7810 */ /* 0x000fc80007ffe0ff */
[----:B------:R-:W-:-:S05]  /*0830*/  LOP3.LUT R12, R11, 0xffff, RZ, 0xc0, !PT ;  /* 0x0000ffff0b0c7812 */ /* 0x000fca00078ec0ff */
[----:B------:R-:W-:-:S05]  /*0840*/  IMAD R12, R12, 0xcccd, RZ ;  /* 0x0000cccd0c0c7824 */ /* 0x000fca00078e02ff */
[----:B------:R-:W-:-:S04]  /*0850*/  SHF.R.U32.HI R13, RZ, 0x14, R12 ;  /* 0x00000014ff0d7819 */ /* 0x000fc8000001160c */
[----:B------:R-:W-:-:S05]  /*0860*/  PRMT R12, R13, 0x9910, RZ ;  /* 0x000099100d0c7816 */ /* 0x000fca00000000ff */
[----:B------:R-:W-:-:S05]  /*0870*/  IMAD R12, R12, 0x14, RZ ;  /* 0x000000140c0c7824 */ /* 0x000fca00078e02ff */
[----:B------:R-:W-:-:S04]  /*0880*/  IADD3 R12, PT, PT, RZ, -R12, RZ ;  /* 0x8000000cff0c7210 */ /* 0x000fc80007ffe0ff */
[----:B------:R-:W-:-:S04]  /*0890*/  PRMT R12, R12, 0x7710, RZ ;  /* 0x000077100c0c7816 */ /* 0x000fc800000000ff */
[----:B------:R-:W-:Y:S01]  /*08a0*/  IADD3 R11, PT, PT, R11, R12, RZ ;  /* 0x0000000c0b0b7210 */ /* 0x000fe20007ffe0ff */
[----:B------:R-:W-:-:S03]  /*08b0*/  IMAD R12, R13, 0x3c00, R6 ;  /* 0x00003c000d0c7824 */ /* 0x000fc600078e0206 */
        /* <DEDUP_REMOVED lines=9> */
[----:B--2---:R2:W-:Y:S02]  /*0950*/  STS [R11+0x200], R12 ;  /* 0x0002000c0b007388 */ /* 0x0045e40000000800 */
.L_x_3:
[----:B------:R-:W-:Y:S05]  /*0960*/  BSYNC.RECONVERGENT B0 ;  /* 0x0000000000007941 */ /* 0x000fea0003800200 */
.L_x_2:
[----:B------:R-:W-:Y:S04]  /*0970*/  BSSY.RECONVERGENT B0, `(.L_x_4) ;  /* 0x000001a000007945 */ /* 0x000fe80003800200 */
[----:B------:R-:W-:Y:S05]  /*0980*/  @P1 BRA `(.L_x_5) ;  /* 0x0000000000601947 */ /* 0x000fea0003800000 */
[----:B-1----:R-:W-:-:S04]  /*0990*/  LEA R10, R5, R0, 0x7 ;  /* 0x00000000050a7211 */ /* 0x002fc800078e38ff */
[----:B--2---:R-:W-:-:S04]  /*09a0*/  IADD3 R11, PT, PT, R10, 0x100, RZ ;  /* 0x000001000a0b7810 */ /* 0x004fc80007ffe0ff */
        /* <DEDUP_REMOVED lines=22> */
.L_x_5:
[----:B------:R-:W-:Y:S05]  /*0b10*/  BSYNC.RECONVERGENT B0 ;  /* 0x0000000000007941 */ /* 0x000fea0003800200 */
.L_x_4:
[----:B------:R-:W-:Y:S05]  /*0b20*/  @!P2 BRA `(.L_x_6) ;  /* 0x000000000074a947 */ /* 0x000fea0003800000 */
[----:B------:R-:W-:Y:S01]  /*0b30*/  ISETP.GT.U32.AND P0, PT, R8, 0x3ef, PT ;  /* 0x000003ef0800780c */ /* 0x000fe20003f04070 */
[----:B------:R-:W-:-:S12]  /*0b40*/  BSSY.RECONVERGENT B0, `(.L_x_7) ;  /* 0x0000019000007945 */ /* 0x000fd80003800200 */
[----:B------:R-:W-:Y:S05]  /*0b50*/  @P0 BRA `(.L_x_8) ;  /* 0x00000000005c0947 */ /* 0x000fea0003800000 */
[----:B--2-4-:R-:W-:-:S04]  /*0b60*/  LEA R12, R9, R0, 0x7 ;  /* 0x00000000090c7211 */ /* 0x014fc800078e38ff */
[----:B------:R-:W-:-:S13]  /*0b70*/  ISETP.GT.U32.AND P0, PT, R12, 0x95f, PT ;  /* 0x0000095f0c00780c */ /* 0x000fda0003f04070 */
[----:B------:R-:W-:Y:S05]  /*0b80*/  @P0 BRA `(.L_x_8) ;  /* 0x0000000000500947 */ /* 0x000fea0003800000 */
[----:B------:R-:W-:-:S04]  /*0b90*/  IADD3 R8, PT, PT, R8, 0xc0, RZ ;  /* 0x000000c008087810 */ /* 0x000fc80007ffe0ff */
[----:B------:R-:W-:-:S05]  /*0ba0*/  LOP3.LUT R9, R8, 0xffff, RZ, 0xc0, !PT ;  /* 0x0000ffff08097812 */ /* 0x000fca00078ec0ff */
[----:B------:R-:W-:-:S05]  /*0bb0*/  IMAD R9, R9, 0xcccd, RZ ;  /* 0x0000cccd09097824 */ /* 0x000fca00078e02ff */
[----:B------:R-:W-:-:S04]  /*0bc0*/  SHF.R.U32.HI R9, RZ, 0x14, R9 ;  /* 0x00000014ff097819 */ /* 0x000fc80000011609 */
[C---:B-1----:R-:W-:Y:S01]  /*0bd0*/  PRMT R10, R9.reuse, 0x9910, RZ ;  /* 0x00009910090a7816 */ /* 0x042fe200000000ff */
        /* <DEDUP_REMOVED lines=15> */
.L_x_8:
[----:B------:R-:W-:Y:S05]  /*0cd0*/  BSYNC.RECONVERGENT B0 ;  /* 0x0000000000007941 */ /* 0x000fea0003800200 */
.L_x_7:
[----:B------:R-:W-:Y:S01]  /*0ce0*/  IADD3 R5, PT, PT, R5, 0x4, RZ ;  /* 0x0000000405057810 */ /* 0x000fe20007ffe0ff */
[----:B------:R-:W-:Y:S06]  /*0cf0*/  BRA `(.L_x_9) ;  /* 0xfffffff800347947 */ /* 0x000fec000383ffff */
.L_x_6:
[----:B------:R-:W-:-:S13]  /*0d00*/  ISETP.GT.U32.AND P0, PT, R0, 0x3f, PT ;  /* 0x0000003f0000780c */ /* 0x000fda0003f04070 */
[----:B------:R-:W5:Y:S01]  /*0d10*/  @!P0 S2R R4, SR_CTAID.X ;  /* 0x0000000000048919 */ /* 0x000f620000002500 */
[----:B0-----:R-:W0:Y:S01]  /*0d20*/  @!P0 LDC.64 R2, c[0x0][0x388] ;  /* 0x0000e200ff028b82 */ /* 0x001e220000000a00 */
[----:B------:R-:W-:-:S04]  /*0d30*/  @!P0 SHF.L.U32 R6, R0, 0x2, RZ ;  /* 0x0000000200068819 */ /* 0x000fc800000006ff */
[----:B------:R-:W-:-:S04]  /*0d40*/  @!P0 LOP3.LUT R5, R6, 0x80, RZ, 0xc0, !PT ;  /* 0x0000008006058812 */ /* 0x000fc800078ec0ff */
[----:B------:R-:W-:Y:S02]  /*0d50*/  @!P0 LOP3.LUT R5, R5, 0x1f, R0, 0xf8, !PT ;  /* 0x0000001f05058812 */ /* 0x000fe400078ef800 */
[----:B-----5:R-:W-:-:S04]  /*0d60*/  @!P0 SHF.L.U32 R4, R4, 0x5, RZ ;  /* 0x0000000504048819 */ /* 0x020fc800000006ff */
[----:B------:R-:W-:-:S04]  /*0d70*/  @!P0 LOP3.LUT R4, R5, 0x60, R4, 0xf8, !PT ;  /* 0x0000006005048812 */ /* 0x000fc800078ef804 */
[----:B------:R-:W-:-:S05]  /*0d80*/  @!P0 LEA R5, R7, R4, 0x8 ;  /* 0x0000000407058211 */ /* 0x000fca00078e40ff */
[----:B0-----:R-:W-:-:S05]  /*0d90*/  @!P0 IMAD.WIDE.U32 R2, R5, 0x4, R2 ;  /* 0x0000000405028825 */ /* 0x001fca00078e0002 */
[----:B-1----:R0:W5:Y:S01]  /*0da0*/  @!P0 LDG.E.CONSTANT R13, desc[UR8][R2.64] ;  /* 0x00000008020d8981 */ /* 0x002162000c1e9900 */
[----:B------:R-:W1:Y:S01]  /*0db0*/  S2UR UR6, SR_CgaCtaId ;  /* 0x00000000000679c3 */ /* 0x000e620000008800 */
[----:B------:R-:W-:Y:S01]  /*0dc0*/  UMOV UR5, 0x400 ;  /* 0x0000040000057882 */ /* 0x000fe20000000000 */
[----:B------:R-:W-:Y:S01]  /*0dd0*/  SHF.L.U32 R4, R0, 0x3, RZ ;  /* 0x0000000300047819 */ /* 0x000fe200000006ff */
[----:B------:R-:W-:Y:S01]  /*0de0*/  UIADD3 UR4, UPT, UPT, UR5, 0x2580, URZ ;  /* 0x0000258005047890 */ /* 0x000fe2000fffe0ff */
[----:B------:R-:W0:Y:S01]  /*0df0*/  S2R R0, SR_TID.X ;  /* 0x0000000000007919 */ /* 0x000e220000002100 */
[----:B------:R-:W-:Y:S02]  /*0e00*/  MOV R5, RZ ;  /* 0x000000ff00057202 */ /* 0x000fe40000000f00 */
[----:B--2-4-:R-:W-:Y:S01]  /*0e10*/  LOP3.LUT R12, R4, 0x78, RZ, 0xc0, !PT ;  /* 0x00000078040c7812 */ /* 0x014fe200078ec0ff */
[----:B-1----:R-:W-:Y:S02]  /*0e20*/  ULEA UR4, UR6, UR4, 0x18 ;  /* 0x0000000406047291 */ /* 0x002fe4000f8ec0ff */
[----:B------:R-:W-:Y:S01]  /*0e30*/  ULEA UR5, UR6, UR5, 0x18 ;  /* 0x0000000506057291 */ /* 0x000fe2000f8ec0ff */
[----:B0-----:R-:W-:-:S02]  /*0e40*/  SHF.R.U32.HI R3, RZ, 0x4, R0 ;  /* 0x00000004ff037819 */ /* 0x001fc40000011600 */
[----:B------:R-:W-:Y:S02]  /*0e50*/  SHF.R.U32.HI R2, RZ, 0x6, R0 ;  /* 0x00000006ff027819 */ /* 0x000fe40000011600 */
[----:B------:R-:W-:-:S05]  /*0e60*/  LOP3.LUT R3, R3, 0x3, RZ, 0xc0, !PT ;  /* 0x0000000303037812 */ /* 0x000fca00078ec0ff */
[----:B------:R-:W-:Y:S01]  /*0e70*/  IMAD R4, R2, 0x14, R3 ;  /* 0x0000001402047824 */ /* 0x000fe200078e0203 */
[----:B-----5:R0:W-:Y:S01]  /*0e80*/  @!P0 STS [R6+UR4], R13 ;  /* 0x0000000d06008988 */ /* 0x0201e20008000804 */
[----:B------:R-:W-:Y:S06]  /*0e90*/  BAR.SYNC.DEFER_BLOCKING 0x0 ;  /* 0x0000000000007b1d */ /* 0x000fec0000010000 */
[----:B------:R0:W1:Y:S04]  /*0ea0*/  LDS.64 R8, [R12+UR4] ;  /* 0x000000040c087984 */ /* 0x0000680008000a00 */
[----:B------:R0:W2:Y:S02]  /*0eb0*/  LDS.64 R10, [R12+UR4+0x80] ;  /* 0x000080040c0a7984 */ /* 0x0000a40008000a00 */
.L_x_10:
[----:B----4-:R-:W-:-:S04]  /*0ec0*/  SHF.L.U32 R20, R5, 0x1, RZ ;  /* 0x0000000105147819 */ /* 0x010fc800000006ff */
[----:B0-----:R-:W-:-:S05]  /*0ed0*/  LEA R6, R20, R1, 0x2 ;  /* 0x0000000114067211 */ /* 0x001fca00078e10ff */
[----:B------:R-:W1:Y:S04]  /*0ee0*/  LDL.64 R12, [R6] ;  /* 0x00000000060c7983 */ /* 0x000e680000100a00 */
[----:B------:R-:W4:Y:S04]  /*0ef0*/  LDL.64 R18, [R6+0xc8] ;  /* 0x0000c80006127983 */ /* 0x000f280000100a00 */
[----:B------:R-:W5:Y:S04]  /*0f00*/  LDL.64 R16, [R6+0x190] ;  /* 0x0001900006107983 */ /* 0x000f680000100a00 */
[----:B------:R-:W3:Y:S01]  /*0f10*/  LDL.64 R14, [R6+0x258] ;  /* 0x00025800060e7983 */ /* 0x000ee20000100a00 */
[----:B------:R-:W-:-:S05]  /*0f20*/  IMAD R26, R4, 0xa, R20 ;  /* 0x0000000a041a7824 */ /* 0x000fca00078e0214 */
[----:B------:R-:W-:-:S05]  /*0f30*/  LEA R26, R26, UR5, 0x2 ;  /* 0x000000051a1a7c11 */ /* 0x000fca000f8e10ff */
[----:B------:R-:W1:Y:S02]  /*0f40*/  LDS.64 R20, [R26] ;  /* 0x000000001a147984 */ /* 0x000e640000000a00 */
[----:B-1----:R-:W-:Y:S01]  /*0f50*/  FFMA R27, R8, R20, R12 ;  /* 0x00000014081b7223 */ /* 0x002fe2000000000c */
[----:B------:R-:W-:Y:S02]  /*0f60*/  FFMA R20, R20, R9, R13 ;  /* 0x0000000914147223 */ /* 0x000fe4000000000d */
[----:B------:R-:W3:Y:S01]  /*0f70*/  LDL.64 R12, [R6+0x320] ;  /* 0x00032000060c7983 */ /* 0x000ee20000100a00 */
[-C--:B--2---:R-:W-:Y:S01]  /*0f80*/  FFMA R22, R10, R21.reuse, R27 ;  /* 0x000000150a167223 */ /* 0x084fe2000000001b */
[----:B------:R-:W-:Y:S02]  /*0f90*/  FFMA R23, R11, R21, R20 ;  /* 0x000000150b177223 */ /* 0x000fe40000000014 */
[----:B------:R-:W4:Y:S04]  /*0fa0*/  LDS.64 R20, [R26+0x640] ;  /* 0x000640001a147984 */ /* 0x000f280000000a00 */
[----:B------:R-:W-:Y:S04]  /*0fb0*/  STL [R6], R27 ;  /* 0x0000001b06007387 */ /* 0x000fe80000100800 */
[----:B------:R-:W-:Y:S01]  /*0fc0*/  STL.64 [R6], R22 ;  /* 0x0000001606007387 */ /* 0x000fe20000100a00 */
[----:B----4-:R-:W-:Y:S01]  /*0fd0*/  FFMA R29, R8, R20, R18 ;  /* 0x00000014081d7223 */ /* 0x010fe20000000012 */
[----:B------:R-:W-:-:S02]  /*0fe0*/  FFMA R28, R20, R9, R19 ;  /* 0x00000009141c7223 */ /* 0x000fc40000000013 */
[----:B------:R-:W2:Y:S01]  /*0ff0*/  LDL.64 R18, [R6+0x3e8] ;  /* 0x0003e80006127983 */ /* 0x000ea20000100a00 */
[-C--:B------:R-:W-:Y:S01]  /*1000*/  FFMA R20, R10, R21.reuse, R29 ;  /* 0x000000150a147223 */ /* 0x080fe2000000001d */
[----:B------:R-:W-:-:S05]  /*1010*/  FFMA R21, R11, R21, R28 ;  /* 0x000000150b157223 */ /* 0x000fca000000001c */
[----:B------:R-:W-:Y:S04]  /*1020*/  STL.64 [R6+0xc8], R20 ;  /* 0x0000c81406007387 */ /* 0x000fe80000100a00 */
[----:B------:R-:W5:Y:S02]  /*1030*/  LDS.64 R20, [R26+0xc80] ;  /* 0x000c80001a147984 */ /* 0x000f640000000a00 */
[----:B-----5:R-:W-:Y:S01]  /*1040*/  FFMA R29, R8, R20, R16 ;  /* 0x00000014081d7223 */ /* 0x020fe20000000010 */
[----:B------:R-:W-:Y:S02]  /*1050*/  FFMA R28, R20, R9, R17 ;  /* 0x00000009141c7223 */ /* 0x000fe40000000011 */
[----:B------:R-:W4:Y:S01]  /*1060*/  LDL.64 R16, [R6+0x28] ;  /* 0x0000280006107983 */ /* 0x000f220000100a00 */
[-C--:B------:R-:W-:Y:S01]  /*1070*/  FFMA R20, R10, R21.reuse, R29 ;  /* 0x000000150a147223 */ /* 0x080fe2000000001d */
[----:B------:R-:W-:-:S05]  /*1080*/  FFMA R21, R11, R21, R28 ;  /* 0x000000150b157223 */ /* 0x000fca000000001c */
[----:B------:R-:W-:Y:S04]  /*1090*/  STL.64 [R6+0x190], R20 ;  /* 0x0001901406007387 */ /* 0x000fe80000100a00 */
[----:B------:R-:W3:Y:S02]  /*10a0*/  LDS.64 R20, [R26+0x12c0] ;  /* 0x0012c0001a147984 */ /* 0x000ee40000000a00 */
[----:B---3--:R-:W-:Y:S01]  /*10b0*/  FFMA R23, R8, R20, R14 ;  /* 0x0000001408177223 */ /* 0x008fe2000000000e */
[----:B------:R-:W-:Y:S02]  /*10c0*/  FFMA R22, R20, R9, R15 ;  /* 0x0000000914167223 */ /* 0x000fe4000000000f */
[----:B------:R-:W3:Y:S01]  /*10d0*/  LDL.64 R14, [R6+0xf0] ;  /* 0x0000f000060e7983 */ /* 0x000ee20000100a00 */
[-C--:B------:R-:W-:Y:S01]  /*10e0*/  FFMA R20, R10, R21.reuse, R23 ;  /* 0x000000150a147223 */ /* 0x080fe20000000017 */
[----:B------:R-:W-:-:S05]  /*10f0*/  FFMA R21, R11, R21, R22 ;  /* 0x000000150b157223 */ /* 0x000fca0000000016 */
[----:B------:R-:W-:Y:S04]  /*1100*/  STL.64 [R6+0x258], R20 ;  /* 0x0002581406007387 */ /* 0x000fe80000100a00 */
[----:B------:R-:W0:Y:S02]  /*1110*/  LDS.64 R20, [R26+0x1900] ;  /* 0x001900001a147984 */ /* 0x000e240000000a00 */
[----:B0-----:R-:W-:Y:S01]  /*1120*/  FFMA R23, R8, R20, R12 ;  /* 0x0000001408177223 */ /* 0x001fe2000000000c */
[----:B------:R-:W-:Y:S02]  /*1130*/  FFMA R22, R20, R9, R13 ;  /* 0x0000000914167223 */ /* 0x000fe4000000000d */
[----:B------:R-:W5:Y:S01]  /*1140*/  LDL.64 R12, [R6+0x1b8] ;  /* 0x0001b800060c7983 */ /* 0x000f620000100a00 */
[-C--:B------:R-:W-:Y:S01]  /*1150*/  FFMA R20, R10, R21.reuse, R23 ;  /* 0x000000150a147223 */ /* 0x080fe20000000017 */
[----:B------:R-:W-:-:S05]  /*1160*/  FFMA R21, R11, R21, R22 ;  /* 0x000000150b157223 */ /* 0x000fca0000000016 */
[----:B------:R-:W-:Y:S04]  /*1170*/  STL.64 [R6+0x320], R20 ;  /* 0x0003201406007387 */ /* 0x000fe80000100a00 */
[----:B------:R-:W2:Y:S02]  /*1180*/  LDS.64 R20, [R26+0x1f40] ;  /* 0x001f40001a147984 */ /* 0x000ea40000000a00 */
[----:B--2---:R-:W-:Y:S01]  /*1190*/  FFMA R23, R8, R20, R18 ;  /* 0x0000001408177223 */ /* 0x004fe20000000012 */
[----:B------:R-:W-:Y:S02]  /*11a0*/  FFMA R22, R20, R9, R19 ;  /* 0x0000000914167223 */ /* 0x000fe40000000013 */
[----:B------:R-:W2:Y:S01]  /*11b0*/  LDL.64 R18, [R6+0x280] ;  /* 0x0002800006127983 */ /* 0x000ea20000100a00 */
[-C--:B------:R-:W-:Y:S01]  /*11c0*/  FFMA R20, R10, R21.reuse, R23 ;  /* 0x000000150a147223 */ /* 0x080fe20000000017 */
[----:B------:R-:W-:-:S05]  /*11d0*/  FFMA R21, R11, R21, R22 ;  /* 0x000000150b157223 */ /* 0x000fca0000000016 */
[----:B------:R-:W-:Y:S04]  /*11e0*/  STL.64 [R6+0x3e8], R20 ;  /* 0x0003e81406007387 */ /* 0x000fe80000100a00 */
[----:B------:R-:W4:Y:S02]  /*11f0*/  LDS.64 R20, [R26+0xa0] ;  /* 0x0000a0001a147984 */ /* 0x000f240000000a00 */
[----:B----4-:R-:W-:Y:S01]  /*1200*/  FFMA R23, R8, R20, R16 ;  /* 0x0000001408177223 */ /* 0x010fe20000000010 */
        /* <DEDUP_REMOVED lines=12> */
[----:B------:R-:W5:Y:S02]  /*12d0*/  LDS.64 R20, [R26+0xd20] ;  /* 0x000d20001a147984 */ /* 0x000f640000000a00 */
[----:B-----5:R-:W-:Y:S01]  /*12e0*/  FFMA R23, R8, R20, R12 ;  /* 0x0000001408177223 */ /* 0x020fe2000000000c */
        /* <DEDUP_REMOVED lines=38> */
[----:B------:R-:W-:-:S02]  /*1550*/  FFMA R21, R11, R21, R22 ;  /* 0x000000150b157223 */ /* 0x000fc40000000016 */
[----:B------:R-:W4:Y:S04]  /*1560*/  LDS.64 R22, [R26+0xdc0] ;  /* 0x000dc0001a167984 */ /* 0x000f280000000a00 */
[----:B------:R-:W-:Y:S04]  /*1570*/  STL.64 [R6+0x118], R20 ;  /* 0x0001181406007387 */ /* 0x000fe80000100a00 */
[----:B------:R-:W3:Y:S01]  /*1580*/  LDS.64 R20, [R26+0x1400] ;  /* 0x001400001a147984 */ /* 0x000ee20000000a00 */
[----:B----4-:R-:W-:Y:S01]  /*1590*/  FFMA R27, R8, R22, R16 ;  /* 0x00000016081b7223 */ /* 0x010fe20000000010 */
[----:B------:R-:W-:-:S03]  /*15a0*/  FFMA R16, R22, R9, R17 ;  /* 0x0000000916107223 */ /* 0x000fc60000000011 */
[-C--:B------:R-:W-:Y:S01]  /*15b0*/  FFMA R22, R10, R23.reuse, R27 ;  /* 0x000000170a167223 */ /* 0x080fe2000000001b */
[C---:B------:R-:W-:Y:S02]  /*15c0*/  FFMA R23, R11.reuse, R23, R16 ;  /* 0x000000170b177223 */ /* 0x040fe40000000010 */
[----:B------:R-:W4:Y:S04]  /*15d0*/  LDL.64 R16, [R6+0x78] ;  /* 0x0000780006107983 */ /* 0x000f280000100a00 */
[----:B------:R-:W-:Y:S01]  /*15e0*/  STL.64 [R6+0x1e0], R22 ;  /* 0x0001e01606007387 */ /* 0x000fe20000100a00 */
        /* <DEDUP_REMOVED lines=23> */
[----:B------:R-:W3:Y:S01]  /*1760*/  LDS.64 R16, [R26+0x820] ;  /* 0x000820001a107984 */ /* 0x000ee20000000a00 */
[-C--:B------:R-:W-:Y:S01]  /*1770*/  FFMA R20, R10, R21.reuse, R23 ;  /* 0x000000150a147223 */ /* 0x080fe20000000017 */
[----:B------:R-:W-:Y:S01]  /*1780*/  FFMA R21, R11, R21, R22 ;  /* 0x000000150b157223 */ /* 0x000fe20000000016 */
[----:B---3--:R-:W-:Y:S01]  /*1790*/  FFMA R23, R8, R16, R14 ;  /* 0x0000001008177223 */ /* 0x008fe2000000000e */
[----:B------:R-:W-:-:S02]  /*17a0*/  FFMA R22, R16, R9, R15 ;  /* 0x0000000910167223 */ /* 0x000fc4000000000f */
[----:B------:R-:W3:Y:S01]  /*17b0*/  LDL.64 R14, [R6+0x398] ;  /* 0x00039800060e7983 */ /* 0x000ee20000100a00 */
[-C--:B------:R-:W-:Y:S01]  /*17c0*/  FFMA R16, R10, R17.reuse, R23 ;  /* 0x000000110a107223 */ /* 0x080fe20000000017 */
[----:B------:R-:W-:Y:S02]  /*17d0*/  FFMA R17, R11, R17, R22 ;  /* 0x000000110b117223 */ /* 0x000fe40000000016 */
[----:B------:R-:W-:Y:S04]  /*17e0*/  STL.64 [R6+0x78], R20 ;  /* 0x0000781406007387 */ /* 0x000fe80000100a00 */
[----:B------:R0:W-:Y:S04]  /*17f0*/  STL.64 [R6+0x140], R16 ;  /* 0x0001401006007387 */ /* 0x0001e80000100a00 */
[----:B------:R-:W5:Y:S04]  /*1800*/  LDS.64 R20, [R26+0xe60] ;  /* 0x000e60001a147984 */ /* 0x000f680000000a00 */
[----:B0-----:R-:W4:Y:S01]  /*1810*/  LDL.64 R16, [R6+0x460] ;  /* 0x0004600006107983 */ /* 0x001f220000100a00 */
[----:B-----5:R-:W-:Y:S01]  /*1820*/  FFMA R23, R8, R20, R12 ;  /* 0x0000001408177223 */ /* 0x020fe2000000000c */
[----:B------:R-:W-:-:S02]  /*1830*/  FFMA R22, R20, R9, R13 ;  /* 0x0000000914167223 */ /* 0x000fc4000000000d */
        /* <DEDUP_REMOVED lines=11> */
[----:B------:R-:W3:Y:S02]  /*18f0*/  LDS.64 R20, [R26+0x1ae0] ;  /* 0x001ae0001a147984 */ /* 0x000ee40000000a00 */
[----:B---3--:R-:W-:Y:S01]  /*1900*/  FFMA R23, R8, R20, R14 ;  /* 0x0000001408177223 */ /* 0x008fe2000000000e */
[----:B------:R-:W-:Y:S02]  /*1910*/  FFMA R22, R20, R9, R15 ;  /* 0x0000000914167223 */ /* 0x000fe4000000000f */
[----:B------:R-:W4:Y:S01]  /*1920*/  LDS.64 R14, [R26+0x2120] ;  /* 0x002120001a0e7984 */ /* 0x000f220000000a00 */
[-C--:B------:R-:W-:Y:S01]  /*1930*/  FFMA R20, R10, R21.reuse, R23 ;  /* 0x000000150a147223 */ /* 0x080fe20000000017 */
[----:B------:R-:W-:-:S05]  /*1940*/  FFMA R21, R11, R21, R22 ;  /* 0x000000150b157223 */ /* 0x000fca0000000016 */
[----:B------:R0:W-:Y:S04]  /*1950*/  STL.64 [R6+0x398], R20 ;  /* 0x0003981406007387 */ /* 0x0001e80000100a00 */
[----:B0-----:R-:W3:Y:S01]  /*1960*/  LDL.64 R20, [R6+0x230] ;  /* 0x0002300006147983 */ /* 0x001ee20000100a00 */
[----:B----4-:R-:W-:Y:S01]  /*1970*/  FFMA R23, R8, R14, R16 ;  /* 0x0000000e08177223 */ /* 0x010fe20000000010 */
[----:B------:R-:W-:Y:S02]  /*1980*/  FFMA R22, R14, R9, R17 ;  /* 0x000000090e167223 */ /* 0x000fe40000000011 */
[----:B------:R-:W5:Y:S01]  /*1990*/  LDS.64 R16, [R26+0x280] ;  /* 0x000280001a107984 */ /* 0x000f620000000a00 */
[-C--:B------:R-:W-:Y:S01]  /*19a0*/  FFMA R14, R10, R15.reuse, R23 ;  /* 0x0000000f0a0e7223 */ /* 0x080fe20000000017 */
[----:B------:R-:W-:-:S05]  /*19b0*/  FFMA R15, R11, R15, R22 ;  /* 0x0000000f0b0f7223 */ /* 0x000fca0000000016 */
[----:B------:R0:W-:Y:S04]  /*19c0*/  STL.64 [R6+0x460], R14 ;  /* 0x0004600e06007387 */ /* 0x0001e80000100a00 */
[----:B0-----:R-:W4:Y:S01]  /*19d0*/  LDL.64 R14, [R6+0x3c0] ;  /* 0x0003c000060e7983 */ /* 0x001f220000100a00 */
        /* <DEDUP_REMOVED lines=12> */
[----:B------:R-:W3:Y:S02]  /*1aa0*/  LDS.64 R22, [R26+0xf00] ;  /* 0x000f00001a167984 */ /* 0x000ee40000000a00 */
[----:B---3--:R-:W-:Y:S01]  /*1ab0*/  FFMA R27, R8, R22, R20 ;  /* 0x00000016081b7223 */ /* 0x008fe20000000014 */
[----:B------:R-:W-:-:S03]  /*1ac0*/  FFMA R20, R22, R9, R21 ;  /* 0x0000000916147223 */ /* 0x000fc60000000015 */
[-C--:B------:R-:W-:Y:S01]  /*1ad0*/  FFMA R22, R10, R23.reuse, R27 ;  /* 0x000000170a167223 */ /* 0x080fe2000000001b */
[----:B------:R-:W-:Y:S02]  /*1ae0*/  FFMA R23, R11, R23, R20 ;  /* 0x000000170b177223 */ /* 0x000fe40000000014 */
[----:B------:R-:W5:Y:S01]  /*1af0*/  LDS.64 R20, [R26+0x1540] ;  /* 0x001540001a147984 */ /* 0x000f620000000a00 */
[----:B------:R-:W-:-:S03]  /*1b00*/  IADD3 R5, PT, PT, R5, 0x1, RZ ;  /* 0x0000000105057810 */ /* 0x000fc60007ffe0ff */
[----:B------:R-:W-:Y:S04]  /*1b10*/  STL.64 [R6+0x168], R16 ;  /* 0x0001681006007387 */ /* 0x000fe80000100a00 */
[----:B------:R-:W-:Y:S01]  /*1b20*/  STL.64 [R6+0x230], R22 ;  /* 0x0002301606007387 */ /* 0x000fe20000100a00 */
[----:B-----5:R-:W-:Y:S01]  /*1b30*/  FFMA R27, R8, R20, R12 ;  /* 0x00000014081b7223 */ /* 0x020fe2000000000c */
[----:B------:R-:W-:-:S03]  /*1b40*/  FFMA R12, R20, R9, R13 ;  /* 0x00000009140c7223 */ /* 0x000fc6000000000d */
[-C--:B------:R-:W-:Y:S01]  /*1b50*/  FFMA R20, R10, R21.reuse, R27 ;  /* 0x000000150a147223 */ /* 0x080fe2000000001b */
[----:B------:R-:W-:Y:S02]  /*1b60*/  FFMA R21, R11, R21, R12 ;  /* 0x000000150b157223 */ /* 0x000fe4000000000c */
[----:B------:R-:W4:Y:S02]  /*1b70*/  LDS.64 R12, [R26+0x1b80] ;  /* 0x001b80001a0c7984 */ /* 0x000f240000000a00 */
[----:B----4-:R-:W-:Y:S01]  /*1b80*/  FFMA R27, R8, R12, R14 ;  /* 0x0000000c081b7223 */ /* 0x010fe2000000000e */
[----:B------:R-:W-:-:S03]  /*1b90*/  FFMA R14, R12, R9, R15 ;  /* 0x000000090c0e7223 */ /* 0x000fc6000000000f */
[-C--:B------:R-:W-:Y:S01]  /*1ba0*/  FFMA R12, R10, R13.reuse, R27 ;  /* 0x0000000d0a0c7223 */ /* 0x080fe2000000001b */
[----:B------:R-:W-:Y:S02]  /*1bb0*/  FFMA R13, R11, R13, R14 ;  /* 0x0000000d0b0d7223 */ /* 0x000fe4000000000e */
[----:B------:R-:W2:Y:S04]  /*1bc0*/  LDS.64 R14, [R26+0x21c0] ;  /* 0x0021c0001a0e7984 */ /* 0x000ea80000000a00 */
[----:B------:R4:W-:Y:S04]  /*1bd0*/  STL.64 [R6+0x2f8], R20 ;  /* 0x0002f81406007387 */ /* 0x0009e80000100a00 */
[----:B------:R4:W-:Y:S01]  /*1be0*/  STL.64 [R6+0x3c0], R12 ;  /* 0x0003c00c06007387 */ /* 0x0009e20000100a00 */
[----:B------:R-:W-:Y:S01]  /*1bf0*/  ISETP.NE.AND P0, PT, R5, 0x5, PT ;  /* 0x000000050500780c */ /* 0x000fe20003f05270 */
[----:B--2---:R-:W-:Y:S01]  /*1c00*/  FFMA R27, R8, R14, R18 ;  /* 0x0000000e081b7223 */ /* 0x004fe20000000012 */
[----:B------:R-:W-:-:S03]  /*1c10*/  FFMA R18, R14, R9, R19 ;  /* 0x000000090e127223 */ /* 0x000fc60000000013 */
[-C--:B------:R-:W-:Y:S01]  /*1c20*/  FFMA R14, R10, R15.reuse, R27 ;  /* 0x0000000f0a0e7223 */ /* 0x080fe2000000001b */
[----:B------:R-:W-:-:S05]  /*1c30*/  FFMA R15, R11, R15, R18 ;  /* 0x0000000f0b0f7223 */ /* 0x000fca0000000012 */
[----:B------:R4:W-:Y:S02]  /*1c40*/  STL.64 [R6+0x488], R14 ;  /* 0x0004880e06007387 */ /* 0x0009e40000100a00 */
[----:B------:R-:W-:Y:S05]  /*1c50*/  @P0 BRA `(.L_x_10) ;  /* 0xfffffff000980947 */ /* 0x000fea000383ffff */
[----:B------:R-:W-:-:S04]  /*1c60*/  IADD3 R7, PT, PT, R7, 0x1, RZ ;  /* 0x0000000107077810 */ /* 0x000fc80007ffe0ff */
[----:B------:R-:W-:-:S13]  /*1c70*/  ISETP.NE.AND P0, PT, R7, 0x80, PT ;  /* 0x000000800700780c */ /* 0x000fda0003f05270 */
[----:B------:R-:W-:Y:S05]  /*1c80*/  @P0 BRA `(.L_x_11) ;  /* 0xffffffe800300947 */ /* 0x000fea000383ffff */
[----:B------:R-:W0:Y:S01]  /*1c90*/  S2UR UR4, SR_CTAID.X ;  /* 0x00000000000479c3 */ /* 0x000e220000002500 */
[----:B------:R-:W-:Y:S01]  /*1ca0*/  PRMT R5, R0, 0x3340, R0 ;  /* 0x0000334000057816 */ /* 0x000fe20000000000 */
[----:B------:R-:W-:Y:S01]  /*1cb0*/  HFMA2 R7, -RZ, RZ, 0.00018310546875, -0.00146484375 ;  /* 0x0a009600ff077431 */ /* 0x000fe200000001ff */
[----:B------:R-:W-:Y:S02]  /*1cc0*/  PRMT R2, R2, 0x3340, R24 ;  /* 0x0000334002027816 */ /* 0x000fe40000000018 */
[----:B------:R-:W-:Y:S02]  /*1cd0*/  SHF.L.U32 R0, R0, 0x1, RZ ;  /* 0x0000000100007819 */ /* 0x000fe400000006ff */
[----:B------:R-:W-:Y:S02]  /*1ce0*/  PRMT R2, R2, 0x5410, R5 ;  /* 0x0000541002027816 */ /* 0x000fe40000000005 */
[----:B------:R-:W1:Y:S03]  /*1cf0*/  LDC.64 R4, c[0x0][0x390] ;  /* 0x0000e400ff047b82 */ /* 0x000e660000000a00 */
[----:B------:R-:W-:-:S04]  /*1d00*/  IDP.2A.LO.U16.U8 R2, R7, R2, RZ ;  /* 0x0000000207027226 */ /* 0x000fc800000010ff */
[----:B------:R-:W-:Y:S01]  /*1d10*/  IMAD R2, R25, 0x70800, R2 ;  /* 0x0007080019027824 */ /* 0x000fe200078e0202 */
[----:B------:R-:W-:Y:S02]  /*1d20*/  LOP3.LUT R25, R0, 0x1e, RZ, 0xc0, !PT ;  /* 0x0000001e00197812 */ /* 0x000fe400078ec0ff */
[----:B------:R-:W-:Y:S01]  /*1d30*/  IADD3 R0, PT, PT, R1, 0x258, RZ ;  /* 0x0000025801007810 */ /* 0x000fe20007ffe0ff */
[----:B------:R-:W-:Y:S01]  /*1d40*/  IMAD R2, R3, 0x280, R2 ;  /* 0x0000028003027824 */ /* 0x000fe200078e0202 */
[----:B0-----:R-:W-:-:S04]  /*1d50*/  USHF.L.U32 UR4, UR4, 0x5, URZ ;  /* 0x0000000504047899 */ /* 0x001fc800080006ff */
[----:B------:R-:W-:-:S06]  /*1d60*/  ULOP3.LUT UR4, UR4, 0x60, URZ, 0xc0, !UPT ;  /* 0x0000006004047892 */ /* 0x000fcc000f8ec0ff */
[----:B------:R-:W-:Y:S01]  /*1d70*/  IADD3 R25, PT, PT, R25, UR4, R2 ;  /* 0x0000000419197c10 */ /* 0x000fe2000fffe002 */
[----:B------:R-:W-:-:S06]  /*1d80*/  UMOV UR4, URZ ;  /* 0x000000ff00047c82 */ /* 0x000fcc0008000000 */
.L_x_12:
[----:B-1----:R-:W2:Y:S04]  /*1d90*/  LDL.64 R16, [R0+-0x258] ;  /* 0xfffda80000107983 */ /* 0x002ea80000100a00 */
[----:B------:R-:W3:Y:S04]  /*1da0*/  LDL.64 R18, [R0+-0x190] ;  /* 0xfffe700000127983 */ /* 0x000ee80000100a00 */
[----:B----4-:R-:W4:Y:S04]  /*1db0*/  LDL.64 R12, [R0+-0xc8] ;  /* 0xffff3800000c7983 */ /* 0x010f280000100a00 */
[----:B------:R-:W5:Y:S04]  /*1dc0*/  LDL.64 R20, [R0] ;  /* 0x0000000000147983 */ /* 0x000f680000100a00 */
[----:B------:R-:W5:Y:S04]  /*1dd0*/  LDL.64 R14, [R0+0xc8] ;  /* 0x0000c800000e7983 */ /* 0x000f680000100a00 */
[----:B------:R-:W5:Y:S04]  /*1de0*/  LDL.64 R8, [R0+0x190] ;  /* 0x0001900000087983 */ /* 0x000f680000100a00 */
[----:B------:R-:W5:Y:S04]  /*1df0*/  LDL.64 R10, [R0+-0x188] ;  /* 0xfffe7800000a7983 */ /* 0x000f680000100a00 */
[----:B------:R-:W5:Y:S01]  /*1e00*/  LDL.64 R2, [R0+0x8] ;  /* 0x0000080000027983 */ /* 0x000f620000100a00 */
[----:B-1----:R-:W-:-:S03]  /*1e10*/  IMAD.WIDE.U32 R6, R25, 0x4, R4 ;  /* 0x0000000419067825 */ /* 0x002fc600078e0004 */
[----:B------:R-:W5:Y:S04]  /*1e20*/  LDL.64 R28, [R0+-0x250] ;  /* 0xfffdb000001c7983 */ /* 0x000f680000100a00 */
[----:B------:R-:W5:Y:S04]  /*1e30*/  LDL.64 R26, [R0+-0xc0] ;  /* 0xffff4000001a7983 */ /* 0x000f680000100a00 */
[----:B------:R-:W5:Y:S04]  /*1e40*/  LDL.64 R22, [R0+0x198] ;  /* 0x0001980000167983 */ /* 0x000f680000100a00 */
[----:B--2---:R-:W-:Y:S04]  /*1e50*/  STG.E desc[UR8][R6.64], R16 ;  /* 0x0000001006007986 */ /* 0x004fe8000c101908 */
[----:B------:R-:W-:Y:S04]  /*1e60*/  STG.E desc[UR8][R6.64+0x4], R17 ;  /* 0x0000041106007986 */ /* 0x000fe8000c101908 */
[----:B---3--:R-:W-:Y:S04]  /*1e70*/  STG.E desc[UR8][R6.64+0x4b000], R18 ;  /* 0x04b0001206007986 */ /* 0x008fe8000c101908 */
[----:B------:R-:W-:Y:S04]  /*1e80*/  STG.E desc[UR8][R6.64+0x4b004], R19 ;  /* 0x04b0041306007986 */ /* 0x000fe8000c101908 */
[----:B----4-:R-:W-:Y:S04]  /*1e90*/  STG.E desc[UR8][R6.64+0x96000], R12 ;  /* 0x0960000c06007986 */ /* 0x010fe8000c101908 */
[----:B------:R0:W-:Y:S04]  /*1ea0*/  STG.E desc[UR8][R6.64+0x96004], R13 ;  /* 0x0960040d06007986 */ /* 0x0001e8000c101908 */
[----:B-----5:R-:W-:Y:S04]  /*1eb0*/  STG.E desc[UR8][R6.64+0xe1000], R20 ;  /* 0x0e10001406007986 */ /* 0x020fe8000c101908 */
[----:B------:R1:W-:Y:S04]  /*1ec0*/  STG.E desc[UR8][R6.64+0xe1004], R21 ;  /* 0x0e10041506007986 */ /* 0x0003e8000c101908 */
[----:B------:R-:W-:Y:S04]  /*1ed0*/  STG.E desc[UR8][R6.64+0x12c000], R14 ;  /* 0x12c0000e06007986 */ /* 0x000fe8000c101908 */
[----:B------:R2:W-:Y:S04]  /*1ee0*/  STG.E desc[UR8][R6.64+0x12c004], R15 ;  /* 0x12c0040f06007986 */ /* 0x0005e8000c101908 */
[----:B------:R-:W-:Y:S04]  /*1ef0*/  STG.E desc[UR8][R6.64+0x177000], R8 ;  /* 0x1770000806007986 */ /* 0x000fe8000c101908 */
[----:B------:R3:W-:Y:S04]  /*1f00*/  STG.E desc[UR8][R6.64+0x177004], R9 ;  /* 0x1770040906007986 */ /* 0x0007e8000c101908 */
[----:B------:R-:W-:Y:S04]  /*1f10*/  STG.E desc[UR8][R6.64+0x4b200], R10 ;  /* 0x04b2000a06007986 */ /* 0x000fe8000c101908 */
[----:B------:R4:W-:Y:S04]  /*1f20*/  STG.E desc[UR8][R6.64+0x4b204], R11 ;  /* 0x04b2040b06007986 */ /* 0x0009e8000c101908 */
[----:B------:R-:W-:Y:S04]  /*1f30*/  STG.E desc[UR8][R6.64+0xe1200], R2 ;  /* 0x0e12000206007986 */ /* 0x000fe8000c101908 */
[----:B------:R5:W-:Y:S04]  /*1f40*/  STG.E desc[UR8][R6.64+0xe1204], R3 ;  /* 0x0e12040306007986 */ /* 0x000be8000c101908 */
[----:B0-----:R-:W5:Y:S04]  /*1f50*/  LDL.64 R12, [R0+0xd0] ;  /* 0x0000d000000c7983 */ /* 0x001f680000100a00 */
[----:B-1----:R-:W5:Y:S04]  /*1f60*/  LDL.64 R20, [R0+-0x248] ;  /* 0xfffdb80000147983 */ /* 0x002f680000100a00 */
[----:B------:R-:W5:Y:S04]  /*1f70*/  LDL.64 R18, [R0+-0x180] ;  /* 0xfffe800000127983 */ /* 0x000f680000100a00 */
[----:B------:R-:W5:Y:S04]  /*1f80*/  LDL.64 R16, [R0+-0xb8] ;  /* 0xffff480000107983 */ /* 0x000f680000100a00 */
[----:B--2---:R-:W2:Y:S04]  /*1f90*/  LDL.64 R14, [R0+0x10] ;  /* 0x00001000000e7983 */ /* 0x004ea80000100a00 */
[----:B---3--:R-:W3:Y:S04]  /*1fa0*/  LDL.64 R8, [R0+0xd8] ;  /* 0x0000d80000087983 */ /* 0x008ee80000100a00 */
[----:B----4-:R-:W4:Y:S04]  /*1fb0*/  LDL.64 R10, [R0+0x1a0] ;  /* 0x0001a000000a7983 */ /* 0x010f280000100a00 */
[----:B-----5:R-:W5:Y:S04]  /*1fc0*/  LDL.64 R2, [R0+-0x178] ;  /* 0xfffe880000027983 */ /* 0x020f680000100a00 */
[----:B------:R-:W-:Y:S04]  /*1fd0*/  STG.E desc[UR8][R6.64+0x200], R28 ;  /* 0x0002001c06007986 */ /* 0x000fe8000c101908 */
[----:B------:R0:W-:Y:S04]  /*1fe0*/  STG.E desc[UR8][R6.64+0x204], R29 ;  /* 0x0002041d06007986 */ /* 0x0001e8000c101908 */
[----:B------:R-:W-:Y:S04]  /*1ff0*/  STG.E desc[UR8][R6.64+0x96200], R26 ;  /* 0x0962001a06007986 */ /* 0x000fe8000c101908 */
[----:B------:R1:W-:Y:S04]  /*2000*/  STG.E desc[UR8][R6.64+0x96204], R27 ;  /* 0x0962041b06007986 */ /* 0x0003e8000c101908 */
[----:B------:R-:W-:Y:S04]  /*2010*/  STG.E desc[UR8][R6.64+0x177200], R22 ;  /* 0x1772001606007986 */ /* 0x000fe8000c101908 */
[----:B------:R1:W-:Y:S04]  /*2020*/  STG.E desc[UR8][R6.64+0x177204], R23 ;  /* 0x1772041706007986 */ /* 0x0003e8000c101908 */
[----:B0-----:R-:W5:Y:S04]  /*2030*/  LDL.64 R28, [R0+-0x240] ;  /* 0xfffdc000001c7983 */ /* 0x001f680000100a00 */
[----:B-1----:R-:W5:Y:S04]  /*2040*/  LDL.64 R26, [R0+-0xa8] ;  /* 0xffff5800001a7983 */ /* 0x002f680000100a00 */
[----:B------:R-:W5:Y:S04]  /*2050*/  LDL.64 R22, [R0+0x18] ;  /* 0x0000180000167983 */ /* 0x000f680000100a00 */
        /* <DEDUP_REMOVED lines=8> */
[----:B--2---:R-:W-:Y:S04]  /*20e0*/  STG.E desc[UR8][R6.64+0xe1400], R14 ;  /* 0x0e14000e06007986 */ /* 0x004fe8000c101908 */
[----:B------:R2:W-:Y:S04]  /*20f0*/  STG.E desc[UR8][R6.64+0xe1404], R15 ;  /* 0x0e14040f06007986 */ /* 0x0005e8000c101908 */
[----:B---3--:R-:W-:Y:S04]  /*2100*/  STG.E desc[UR8][R6.64+0x12c400], R8 ;  /* 0x12c4000806007986 */ /* 0x008fe8000c101908 */
[----:B------:R3:W-:Y:S04]  /*2110*/  STG.E desc[UR8][R6.64+0x12c404], R9 ;  /* 0x12c4040906007986 */ /* 0x0007e8000c101908 */
[----:B----4-:R-:W-:Y:S04]  /*2120*/  STG.E desc[UR8][R6.64+0x177400], R10 ;  /* 0x1774000a06007986 */ /* 0x010fe8000c101908 */
[----:B------:R4:W-:Y:S04]  /*2130*/  STG.E desc[UR8][R6.64+0x177404], R11 ;  /* 0x1774040b06007986 */ /* 0x0009e8000c101908 */
[----:B-----5:R-:W-:Y:S04]  /*2140*/  STG.E desc[UR8][R6.64+0x4b600], R2 ;  /* 0x04b6000206007986 */ /* 0x020fe8000c101908 */
[----:B------:R5:W-:Y:S04]  /*2150*/  STG.E desc[UR8][R6.64+0x4b604], R3 ;  /* 0x04b6040306007986 */ /* 0x000be8000c101908 */
[----:B0-----:R-:W5:Y:S04]  /*2160*/  LDL.64 R12, [R0+-0xb0] ;  /* 0xffff5000000c7983 */ /* 0x001f680000100a00 */
[----:B-1----:R-:W5:Y:S04]  /*2170*/  LDL.64 R20, [R0+0xe0] ;  /* 0x0000e00000147983 */ /* 0x002f680000100a00 */
[----:B------:R-:W5:Y:S04]  /*2180*/  LDL.64 R18, [R0+0x1a8] ;  /* 0x0001a80000127983 */ /* 0x000f680000100a00 */
[----:B------:R-:W5:Y:S04]  /*2190*/  LDL.64 R16, [R0+-0x238] ;  /* 0xfffdc80000107983 */ /* 0x000f680000100a00 */
[----:B--2---:R-:W2:Y:S04]  /*21a0*/  LDL.64 R14, [R0+-0x170] ;  /* 0xfffe9000000e7983 */ /* 0x004ea80000100a00 */
[----:B---3--:R-:W3:Y:S04]  /*21b0*/  LDL.64 R8, [R0+0x20] ;  /* 0x0000200000087983 */ /* 0x008ee80000100a00 */
[----:B----4-:R-:W4:Y:S04]  /*21c0*/  LDL.64 R10, [R0+0xe8] ;  /* 0x0000e800000a7983 */ /* 0x010f280000100a00 */
[----:B-----5:R0:W5:Y:S04]  /*21d0*/  LDL.64 R2, [R0+0x1b0] ;  /* 0x0001b00000027983 */ /* 0x0201680000100a00 */
[----:B------:R1:W-:Y:S04]  /*21e0*/  STG.E desc[UR8][R6.64+0x600], R28 ;  /* 0x0006001c06007986 */ /* 0x0003e8000c101908 */
[----:B------:R1:W-:Y:S04]  /*21f0*/  STG.E desc[UR8][R6.64+0x604], R29 ;  /* 0x0006041d06007986 */ /* 0x0003e8000c101908 */
[----:B------:R1:W-:Y:S04]  /*2200*/  STG.E desc[UR8][R6.64+0xe1600], R22 ;  /* 0x0e16001606007986 */ /* 0x0003e8000c101908 */
[----:B------:R1:W-:Y:S04]  /*2210*/  STG.E desc[UR8][R6.64+0xe1604], R23 ;  /* 0x0e16041706007986 */ /* 0x0003e8000c101908 */
[----:B------:R1:W-:Y:S04]  /*2220*/  STG.E desc[UR8][R6.64+0x96800], R26 ;  /* 0x0968001a06007986 */ /* 0x0003e8000c101908 */
[----:B------:R1:W-:Y:S01]  /*2230*/  STG.E desc[UR8][R6.64+0x96804], R27 ;  /* 0x0968041b06007986 */ /* 0x0003e2000c101908 */
[----:B------:R-:W-:-:S04]  /*2240*/  UIADD3 UR4, UPT, UPT, UR4, 0x1, URZ ;  /* 0x0000000104047890 */ /* 0x000fc8000fffe0ff */
[----:B------:R-:W-:Y:S01]  /*2250*/  UISETP.NE.AND UP0, UPT, UR4, 0x5, UPT ;  /* 0x000000050400788c */ /* 0x000fe2000bf05270 */
[----:B------:R-:W-:Y:S02]  /*2260*/  IADD3 R25, PT, PT, R25, 0x1e00, RZ ;  /* 0x00001e0019197810 */ /* 0x000fe40007ffe0ff */
[----:B0-----:R-:W-:Y:S01]  /*2270*/  IADD3 R0, PT, PT, R0, 0x28, RZ ;  /* 0x0000002800007810 */ /* 0x001fe20007ffe0ff */
[----:B------:R1:W-:Y:S04]  /*2280*/  STG.E desc[UR8][R6.64+0x96600], R12 ;  /* 0x0966000c06007986 */ /* 0x0003e8000c101908 */
[----:B------:R1:W-:Y:S04]  /*2290*/  STG.E desc[UR8][R6.64+0x96604], R13 ;  /* 0x0966040d06007986 */ /* 0x0003e8000c101908 */
[----:B------:R1:W-:Y:S04]  /*22a0*/  STG.E desc[UR8][R6.64+0x12c600], R20 ;  /* 0x12c6001406007986 */ /* 0x0003e8000c101908 */
[----:B------:R1:W-:Y:S04]  /*22b0*/  STG.E desc[UR8][R6.64+0x12c604], R21 ;  /* 0x12c6041506007986 */ /* 0x0003e8000c101908 */
[----:B------:R1:W-:Y:S04]  /*22c0*/  STG.E desc[UR8][R6.64+0x177600], R18 ;  /* 0x1776001206007986 */ /* 0x0003e8000c101908 */
[----:B------:R1:W-:Y:S04]  /*22d0*/  STG.E desc[UR8][R6.64+0x177604], R19 ;  /* 0x1776041306007986 */ /* 0x0003e8000c101908 */
[----:B------:R1:W-:Y:S04]  /*22e0*/  STG.E desc[UR8][R6.64+0x800], R16 ;  /* 0x0008001006007986 */ /* 0x0003e8000c101908 */
[----:B------:R1:W-:Y:S04]  /*22f0*/  STG.E desc[UR8][R6.64+0x804], R17 ;  /* 0x0008041106007986 */ /* 0x0003e8000c101908 */
[----:B--2---:R1:W-:Y:S04]  /*2300*/  STG.E desc[UR8][R6.64+0x4b800], R14 ;  /* 0x04b8000e06007986 */ /* 0x0043e8000c101908 */
[----:B------:R1:W-:Y:S04]  /*2310*/  STG.E desc[UR8][R6.64+0x4b804], R15 ;  /* 0x04b8040f06007986 */ /* 0x0003e8000c101908 */
[----:B---3--:R1:W-:Y:S04]  /*2320*/  STG.E desc[UR8][R6.64+0xe1800], R8 ;  /* 0x0e18000806007986 */ /* 0x0083e8000c101908 */
[----:B------:R1:W-:Y:S04]  /*2330*/  STG.E desc[UR8][R6.64+0xe1804], R9 ;  /* 0x0e18040906007986 */ /* 0x0003e8000c101908 */
[----:B----4-:R1:W-:Y:S04]  /*2340*/  STG.E desc[UR8][R6.64+0x12c800], R10 ;  /* 0x12c8000a06007986 */ /* 0x0103e8000c101908 */
[----:B------:R1:W-:Y:S04]  /*2350*/  STG.E desc[UR8][R6.64+0x12c804], R11 ;  /* 0x12c8040b06007986 */ /* 0x0003e8000c101908 */
[----:B-----5:R1:W-:Y:S04]  /*2360*/  STG.E desc[UR8][R6.64+0x177800], R2 ;  /* 0x1778000206007986 */ /* 0x0203e8000c101908 */
[----:B------:R1:W-:Y:S01]  /*2370*/  STG.E desc[UR8][R6.64+0x177804], R3 ;  /* 0x1778040306007986 */ /* 0x0003e2000c101908 */
[----:B------:R-:W-:Y:S05]  /*2380*/  BRA.U UP0, `(.L_x_12) ;  /* 0xfffffff900807547 */ /* 0x000fea000b83ffff */
[----:B------:R-:W-:Y:S05]  /*2390*/  EXIT ;  /* 0x000000000000794d */ /* 0x000fea0003800000 */
.L_x_13:
[----:B------:R-:W-:-:S00]  /*23a0*/  BRA `(.L_x_13) ;  /* 0xfffffffc00fc7947 */ /* 0x000fc0000383ffff */
[----:B------:R-:W-:-:S00]  /*23b0*/  NOP ;  /* 0x0000000000007918 */ /* 0x000fc00000000000 */
        /* <DEDUP_REMOVED lines=12> */
.L_x_14:


//--------------------- .nv.shared.my_kernel_kernel0 --------------------------
	.section	.nv.shared.my_kernel_kernel0,"aw",@nobits
	.sectionflags	@""
	.align	4
.nv.shared.my_kernel_kernel0:
	.zero		10880


//--------------------- .nv.shared.reserved.0     --------------------------
	.section	.nv.shared.reserved.0,"aw",@nobits
	.weak		__nv_reservedSMEM_offset_0_alias
	.size		__nv_reservedSMEM_offset_0_alias, 0, 64
	.other		__nv_reservedSMEM_offset_0_alias,@"STO_CUDA_RESERVED_SHARED STV_DEFAULT"
__nv_reservedSMEM_offset_0_alias:
	.zero		0
	.zero		64


//--------------------- .nv.constant0.my_kernel_kernel0 --------------------------
	.section	.nv.constant0.my_kernel_kernel0,"a",@progbits
	.sectionflags	@""
	.align	4
.nv.constant0.my_kernel_kernel0:
	.zero		920


//--------------------- SYMBOLS --------------------------

	.type		.nv.reservedSmem.offset0,@object
	.size		.nv.reservedSmem.offset0,0x4
	.type		.nv.reservedSmem.cap,@object
	.size		.nv.reservedSmem.cap,0x4
